//
// Generated by NVIDIA NVVM Compiler
//
// Compiler Build ID: CL-36424714
// Cuda compilation tools, release 13.0, V13.0.88
// Based on NVVM 20.0.0
//

.version 9.0
.target sm_100
.address_size 64

	// .globl	_Z9mergeSortPii
.extern .func  (.param .b32 func_retval0) vprintf
(
	.param .b64 vprintf_param_0,
	.param .b64 vprintf_param_1
)
;
.extern .func  (.param .b64 func_retval0) malloc
(
	.param .b64 malloc_param_0
)
;
.extern .func free
(
	.param .b64 free_param_0
)
;
// _ZZ44mergeSortWithThreadsAndBlocks_limited_sharedPiiE4left has been demoted
// _ZZ44mergeSortWithThreadsAndBlocks_limited_sharedPiiE5right has been demoted
.global .align 1 .b8 $str[82] = {95, 109, 101, 114, 103, 101, 32, 58, 32, 108, 101, 102, 91, 48, 93, 58, 37, 100, 32, 44, 32, 108, 101, 102, 116, 91, 49, 93, 58, 37, 100, 44, 32, 97, 114, 114, 91, 48, 93, 58, 37, 100, 32, 44, 32, 114, 105, 103, 104, 116, 91, 48, 93, 58, 37, 100, 32, 44, 114, 105, 103, 104, 116, 91, 49, 93, 58, 37, 100, 44, 32, 97, 114, 114, 91, 49, 93, 58, 37, 100, 10};
.global .align 1 .b8 $str$1[40] = {115, 104, 97, 114, 101, 100, 115, 105, 122, 101, 95, 115, 105, 100, 101, 58, 32, 37, 100, 32, 44, 32, 99, 117, 114, 114, 101, 110, 116, 115, 105, 122, 101, 58, 32, 37, 100, 32, 10};
.global .align 1 .b8 $str$2[67] = {108, 101, 102, 116, 115, 116, 97, 114, 116, 58, 32, 37, 100, 32, 44, 32, 112, 58, 32, 37, 100, 32, 44, 32, 110, 58, 32, 37, 100, 32, 44, 32, 112, 97, 114, 116, 83, 105, 122, 101, 58, 32, 37, 100, 32, 44, 32, 110, 80, 97, 114, 116, 58, 32, 37, 100, 32, 44, 105, 100, 120, 58, 32, 37, 100, 10};
.global .align 1 .b8 $str$3[48] = {98, 101, 102, 111, 114, 101, 32, 58, 32, 97, 114, 114, 48, 58, 37, 100, 32, 44, 32, 97, 114, 114, 49, 58, 37, 100, 32, 44, 32, 97, 114, 114, 50, 58, 37, 100, 32, 44, 32, 97, 114, 114, 51, 58, 37, 100, 10};
.global .align 1 .b8 $str$4[50] = {108, 101, 102, 116, 83, 116, 97, 114, 116, 58, 32, 37, 100, 32, 44, 32, 114, 105, 103, 102, 104, 116, 83, 116, 97, 114, 116, 58, 32, 37, 100, 32, 44, 32, 115, 104, 97, 114, 101, 100, 83, 105, 122, 101, 58, 32, 37, 100, 10};
.global .align 1 .b8 $str$5[47] = {97, 102, 116, 101, 114, 32, 58, 32, 97, 114, 114, 48, 58, 37, 100, 32, 44, 32, 97, 114, 114, 49, 58, 37, 100, 32, 44, 32, 97, 114, 114, 50, 58, 37, 100, 32, 44, 32, 97, 114, 114, 51, 58, 37, 100, 10};
.extern .shared .align 16 .b8 sharedArray[];

.visible .entry _Z9mergeSortPii(
	.param .u64 .ptr .align 1 _Z9mergeSortPii_param_0,
	.param .u32 _Z9mergeSortPii_param_1
)
{
	.reg .pred 	%p<36>;
	.reg .b32 	%r<159>;
	.reg .b64 	%rd<91>;

	ld.param.u64 	%rd19, [_Z9mergeSortPii_param_0];
	ld.param.u32 	%r61, [_Z9mergeSortPii_param_1];
	cvta.to.global.u64 	%rd1, %rd19;
	setp.lt.s32 	%p1, %r61, 2;
	@%p1 bra 	$L__BB0_38;
	add.s32 	%r1, %r61, -1;
	add.s64 	%rd2, %rd1, 4;
	mov.b32 	%r136, 1;
$L__BB0_2:
	shl.b32 	%r3, %r136, 1;
	add.s32 	%r4, %r136, -1;
	and.b32  	%r5, %r136, 15;
	and.b32  	%r6, %r136, 7;
	neg.s32 	%r7, %r3;
	mul.wide.s32 	%rd3, %r136, 4;
	and.b32  	%r8, %r136, -16;
	and.b32  	%r9, %r136, 3;
	neg.s32 	%r10, %r8;
	mov.b32 	%r137, 0;
	mov.u32 	%r138, %r137;
$L__BB0_3:
	setp.lt.s32 	%p2, %r4, 0;
	add.s32 	%r13, %r3, %r138;
	min.s32 	%r14, %r61, %r13;
	mul.lo.s32 	%r15, %r7, %r137;
	sub.s32 	%r64, %r15, %r136;
	add.s32 	%r16, %r14, %r64;
	sub.s32 	%r17, %r13, %r136;
	sub.s32 	%r18, %r14, %r17;
	{ // callseq 0, 0
	.param .b64 param0;
	st.param.b64 	[param0], %rd3;
	.param .b64 retval0;
	call.uni (retval0), 
	malloc, 
	(
	param0
	);
	ld.param.b64 	%rd20, [retval0];
	} // callseq 0
	mul.wide.s32 	%rd21, %r18, 4;
	{ // callseq 1, 0
	.param .b64 param0;
	st.param.b64 	[param0], %rd21;
	.param .b64 retval0;
	call.uni (retval0), 
	malloc, 
	(
	param0
	);
	ld.param.b64 	%rd22, [retval0];
	} // callseq 1
	@%p2 bra 	$L__BB0_17;
	setp.lt.u32 	%p3, %r136, 16;
	cvt.s64.s32 	%rd6, %r138;
	mov.b32 	%r140, 0;
	@%p3 bra 	$L__BB0_7;
	shl.b64 	%rd23, %rd6, 2;
	add.s64 	%rd24, %rd1, %rd23;
	add.s64 	%rd90, %rd24, 32;
	add.s64 	%rd89, %rd20, 32;
	mov.u32 	%r142, %r10;
$L__BB0_6:
	.pragma "nounroll";
	ld.global.u32 	%r66, [%rd90+-32];
	st.u32 	[%rd89+-32], %r66;
	ld.global.u32 	%r67, [%rd90+-28];
	st.u32 	[%rd89+-28], %r67;
	ld.global.u32 	%r68, [%rd90+-24];
	st.u32 	[%rd89+-24], %r68;
	ld.global.u32 	%r69, [%rd90+-20];
	st.u32 	[%rd89+-20], %r69;
	ld.global.u32 	%r70, [%rd90+-16];
	st.u32 	[%rd89+-16], %r70;
	ld.global.u32 	%r71, [%rd90+-12];
	st.u32 	[%rd89+-12], %r71;
	ld.global.u32 	%r72, [%rd90+-8];
	st.u32 	[%rd89+-8], %r72;
	ld.global.u32 	%r73, [%rd90+-4];
	st.u32 	[%rd89+-4], %r73;
	ld.global.u32 	%r74, [%rd90];
	st.u32 	[%rd89], %r74;
	ld.global.u32 	%r75, [%rd90+4];
	st.u32 	[%rd89+4], %r75;
	ld.global.u32 	%r76, [%rd90+8];
	st.u32 	[%rd89+8], %r76;
	ld.global.u32 	%r77, [%rd90+12];
	st.u32 	[%rd89+12], %r77;
	ld.global.u32 	%r78, [%rd90+16];
	st.u32 	[%rd89+16], %r78;
	ld.global.u32 	%r79, [%rd90+20];
	st.u32 	[%rd89+20], %r79;
	ld.global.u32 	%r80, [%rd90+24];
	st.u32 	[%rd89+24], %r80;
	ld.global.u32 	%r81, [%rd90+28];
	st.u32 	[%rd89+28], %r81;
	add.s32 	%r142, %r142, 16;
	add.s64 	%rd90, %rd90, 64;
	add.s64 	%rd89, %rd89, 64;
	setp.eq.s32 	%p4, %r142, 0;
	mov.u32 	%r140, %r8;
	@%p4 bra 	$L__BB0_7;
	bra.uni 	$L__BB0_6;
$L__BB0_7:
	setp.eq.s32 	%p5, %r5, 0;
	@%p5 bra 	$L__BB0_17;
	add.s32 	%r82, %r5, -1;
	setp.lt.u32 	%p6, %r82, 7;
	@%p6 bra 	$L__BB0_10;
	cvt.u64.u32 	%rd25, %r140;
	add.s64 	%rd26, %rd25, %rd6;
	shl.b64 	%rd27, %rd26, 2;
	add.s64 	%rd28, %rd1, %rd27;
	ld.global.u32 	%r83, [%rd28];
	mul.wide.u32 	%rd29, %r140, 4;
	add.s64 	%rd30, %rd20, %rd29;
	st.u32 	[%rd30], %r83;
	ld.global.u32 	%r84, [%rd28+4];
	st.u32 	[%rd30+4], %r84;
	ld.global.u32 	%r85, [%rd28+8];
	st.u32 	[%rd30+8], %r85;
	ld.global.u32 	%r86, [%rd28+12];
	st.u32 	[%rd30+12], %r86;
	ld.global.u32 	%r87, [%rd28+16];
	st.u32 	[%rd30+16], %r87;
	ld.global.u32 	%r88, [%rd28+20];
	st.u32 	[%rd30+20], %r88;
	ld.global.u32 	%r89, [%rd28+24];
	st.u32 	[%rd30+24], %r89;
	ld.global.u32 	%r90, [%rd28+28];
	st.u32 	[%rd30+28], %r90;
	add.s32 	%r140, %r140, 8;
$L__BB0_10:
	setp.eq.s32 	%p7, %r6, 0;
	@%p7 bra 	$L__BB0_17;
	add.s32 	%r91, %r6, -1;
	setp.lt.u32 	%p8, %r91, 3;
	@%p8 bra 	$L__BB0_13;
	cvt.u64.u32 	%rd31, %r140;
	add.s64 	%rd32, %rd31, %rd6;
	shl.b64 	%rd33, %rd32, 2;
	add.s64 	%rd34, %rd1, %rd33;
	ld.global.u32 	%r92, [%rd34];
	mul.wide.u32 	%rd35, %r140, 4;
	add.s64 	%rd36, %rd20, %rd35;
	st.u32 	[%rd36], %r92;
	ld.global.u32 	%r93, [%rd34+4];
	st.u32 	[%rd36+4], %r93;
	ld.global.u32 	%r94, [%rd34+8];
	st.u32 	[%rd36+8], %r94;
	ld.global.u32 	%r95, [%rd34+12];
	st.u32 	[%rd36+12], %r95;
	add.s32 	%r140, %r140, 4;
$L__BB0_13:
	setp.eq.s32 	%p9, %r9, 0;
	@%p9 bra 	$L__BB0_17;
	setp.eq.s32 	%p10, %r9, 1;
	cvt.u64.u32 	%rd37, %r140;
	add.s64 	%rd38, %rd37, %rd6;
	shl.b64 	%rd39, %rd38, 2;
	add.s64 	%rd9, %rd1, %rd39;
	ld.global.u32 	%r96, [%rd9];
	mul.wide.u32 	%rd40, %r140, 4;
	add.s64 	%rd10, %rd20, %rd40;
	st.u32 	[%rd10], %r96;
	@%p10 bra 	$L__BB0_17;
	setp.eq.s32 	%p11, %r9, 2;
	ld.global.u32 	%r97, [%rd9+4];
	st.u32 	[%rd10+4], %r97;
	@%p11 bra 	$L__BB0_17;
	ld.global.u32 	%r98, [%rd9+8];
	st.u32 	[%rd10+8], %r98;
$L__BB0_17:
	setp.lt.s32 	%p12, %r18, 1;
	@%p12 bra 	$L__BB0_25;
	and.b32  	%r24, %r16, 3;
	add.s32 	%r100, %r14, %r15;
	sub.s32 	%r101, %r136, %r100;
	setp.gt.u32 	%p13, %r101, -4;
	mov.b32 	%r144, 0;
	@%p13 bra 	$L__BB0_21;
	and.b32  	%r144, %r16, -4;
	mov.b32 	%r143, 0;
$L__BB0_20:
	cvt.u64.u32 	%rd41, %r143;
	cvt.s64.s32 	%rd42, %r17;
	add.s64 	%rd43, %rd42, %rd41;
	shl.b64 	%rd44, %rd43, 2;
	add.s64 	%rd45, %rd2, %rd44;
	ld.global.u32 	%r103, [%rd45+-4];
	mul.wide.u32 	%rd46, %r143, 4;
	add.s64 	%rd47, %rd22, %rd46;
	st.u32 	[%rd47], %r103;
	ld.global.u32 	%r104, [%rd45];
	st.u32 	[%rd47+4], %r104;
	ld.global.u32 	%r105, [%rd45+4];
	st.u32 	[%rd47+8], %r105;
	ld.global.u32 	%r106, [%rd45+8];
	st.u32 	[%rd47+12], %r106;
	add.s32 	%r143, %r143, 4;
	setp.ne.s32 	%p14, %r143, %r144;
	@%p14 bra 	$L__BB0_20;
$L__BB0_21:
	setp.eq.s32 	%p15, %r24, 0;
	@%p15 bra 	$L__BB0_25;
	cvt.u64.u32 	%rd48, %r144;
	cvt.s64.s32 	%rd15, %r17;
	add.s64 	%rd49, %rd15, %rd48;
	shl.b64 	%rd50, %rd49, 2;
	add.s64 	%rd51, %rd2, %rd50;
	ld.global.u32 	%r107, [%rd51+-4];
	mul.wide.u32 	%rd52, %r144, 4;
	add.s64 	%rd16, %rd22, %rd52;
	st.u32 	[%rd16], %r107;
	setp.eq.s32 	%p16, %r24, 1;
	@%p16 bra 	$L__BB0_25;
	add.s32 	%r108, %r144, 1;
	cvt.u64.u32 	%rd53, %r108;
	add.s64 	%rd54, %rd15, %rd53;
	shl.b64 	%rd55, %rd54, 2;
	add.s64 	%rd56, %rd2, %rd55;
	ld.global.u32 	%r109, [%rd56+-4];
	st.u32 	[%rd16+4], %r109;
	setp.eq.s32 	%p17, %r24, 2;
	@%p17 bra 	$L__BB0_25;
	add.s32 	%r110, %r144, 2;
	cvt.u64.u32 	%rd57, %r110;
	add.s64 	%rd58, %rd15, %rd57;
	shl.b64 	%rd59, %rd58, 2;
	add.s64 	%rd60, %rd2, %rd59;
	ld.global.u32 	%r111, [%rd60+-4];
	st.u32 	[%rd16+8], %r111;
$L__BB0_25:
	mul.wide.s32 	%rd61, %r138, 4;
	add.s64 	%rd17, %rd1, %rd61;
	mov.b32 	%r153, 0;
	or.pred  	%p20, %p2, %p12;
	mov.u32 	%r152, %r153;
	mov.u32 	%r151, %r153;
	@%p20 bra 	$L__BB0_28;
	mov.b32 	%r151, 0;
	mov.u32 	%r152, %r151;
	mov.u32 	%r153, %r151;
$L__BB0_27:
	mul.wide.u32 	%rd62, %r153, 4;
	add.s64 	%rd63, %rd20, %rd62;
	ld.u32 	%r114, [%rd63];
	mul.wide.u32 	%rd64, %r152, 4;
	add.s64 	%rd65, %rd22, %rd64;
	ld.u32 	%r116, [%rd65];
	setp.gt.s32 	%p21, %r114, %r116;
	setp.le.s32 	%p22, %r114, %r116;
	selp.u32 	%r118, 1, 0, %p22;
	add.s32 	%r153, %r153, %r118;
	selp.u32 	%r119, 1, 0, %p21;
	add.s32 	%r152, %r152, %r119;
	min.s32 	%r120, %r114, %r116;
	mul.wide.u32 	%rd66, %r151, 4;
	add.s64 	%rd67, %rd17, %rd66;
	st.global.u32 	[%rd67], %r120;
	add.s32 	%r151, %r151, 1;
	setp.le.s32 	%p23, %r153, %r4;
	setp.lt.s32 	%p24, %r152, %r18;
	and.pred  	%p25, %p23, %p24;
	@%p25 bra 	$L__BB0_27;
$L__BB0_28:
	setp.gt.s32 	%p26, %r153, %r4;
	mov.u32 	%r150, %r151;
	@%p26 bra 	$L__BB0_34;
	add.s32 	%r122, %r136, %r151;
	sub.s32 	%r34, %r122, %r153;
	sub.s32 	%r123, %r136, %r153;
	and.b32  	%r35, %r123, 3;
	setp.eq.s32 	%p27, %r35, 0;
	mov.u32 	%r148, %r151;
	mov.u32 	%r149, %r153;
	@%p27 bra 	$L__BB0_33;
	add.s32 	%r149, %r153, 1;
	mul.wide.s32 	%rd68, %r153, 4;
	add.s64 	%rd18, %rd20, %rd68;
	ld.u32 	%r124, [%rd18];
	add.s32 	%r148, %r151, 1;
	mul.wide.u32 	%rd69, %r151, 4;
	add.s64 	%rd70, %rd17, %rd69;
	st.global.u32 	[%rd70], %r124;
	setp.eq.s32 	%p28, %r35, 1;
	mov.u32 	%r150, %r148;
	@%p28 bra 	$L__BB0_33;
	add.s32 	%r149, %r153, 2;
	ld.u32 	%r125, [%rd18+4];
	add.s32 	%r150, %r151, 2;
	mul.wide.u32 	%rd71, %r148, 4;
	add.s64 	%rd72, %rd17, %rd71;
	st.global.u32 	[%rd72], %r125;
	setp.eq.s32 	%p29, %r35, 2;
	mov.u32 	%r148, %r150;
	@%p29 bra 	$L__BB0_33;
	add.s32 	%r149, %r153, 3;
	ld.u32 	%r126, [%rd18+8];
	add.s32 	%r148, %r151, 3;
	mul.wide.u32 	%rd73, %r150, 4;
	add.s64 	%rd74, %rd17, %rd73;
	st.global.u32 	[%rd74], %r126;
	mov.u32 	%r150, %r148;
$L__BB0_33:
	sub.s32 	%r127, %r153, %r136;
	setp.gt.u32 	%p30, %r127, -4;
	@%p30 bra 	$L__BB0_34;
	bra.uni 	$L__BB0_39;
$L__BB0_34:
	setp.ge.s32 	%p32, %r152, %r18;
	@%p32 bra 	$L__BB0_36;
$L__BB0_35:
	add.s32 	%r58, %r152, 1;
	mul.wide.s32 	%rd85, %r152, 4;
	add.s64 	%rd86, %rd22, %rd85;
	ld.u32 	%r135, [%rd86];
	add.s32 	%r59, %r150, 1;
	mul.wide.u32 	%rd87, %r150, 4;
	add.s64 	%rd88, %rd17, %rd87;
	st.global.u32 	[%rd88], %r135;
	setp.lt.s32 	%p33, %r58, %r18;
	mov.u32 	%r150, %r59;
	mov.u32 	%r152, %r58;
	@%p33 bra 	$L__BB0_35;
$L__BB0_36:
	{ // callseq 2, 0
	.param .b64 param0;
	st.param.b64 	[param0], %rd20;
	call.uni 
	free, 
	(
	param0
	);
	} // callseq 2
	{ // callseq 3, 0
	.param .b64 param0;
	st.param.b64 	[param0], %rd22;
	call.uni 
	free, 
	(
	param0
	);
	} // callseq 3
	setp.lt.s32 	%p34, %r13, %r1;
	add.s32 	%r137, %r137, 1;
	mov.u32 	%r138, %r13;
	@%p34 bra 	$L__BB0_3;
	setp.lt.s32 	%p35, %r3, %r61;
	mov.u32 	%r136, %r3;
	@%p35 bra 	$L__BB0_2;
$L__BB0_38:
	ret;
$L__BB0_39:
	mul.wide.s32 	%rd75, %r149, 4;
	add.s64 	%rd76, %rd20, %rd75;
	ld.u32 	%r128, [%rd76];
	add.s32 	%r129, %r148, 1;
	mul.wide.u32 	%rd77, %r148, 4;
	add.s64 	%rd78, %rd17, %rd77;
	st.global.u32 	[%rd78], %r128;
	ld.u32 	%r130, [%rd76+4];
	add.s32 	%r131, %r148, 2;
	mul.wide.u32 	%rd79, %r129, 4;
	add.s64 	%rd80, %rd17, %rd79;
	st.global.u32 	[%rd80], %r130;
	ld.u32 	%r132, [%rd76+8];
	add.s32 	%r133, %r148, 3;
	mul.wide.u32 	%rd81, %r131, 4;
	add.s64 	%rd82, %rd17, %rd81;
	st.global.u32 	[%rd82], %r132;
	add.s32 	%r149, %r149, 4;
	ld.u32 	%r134, [%rd76+12];
	add.s32 	%r148, %r148, 4;
	mul.wide.u32 	%rd83, %r133, 4;
	add.s64 	%rd84, %rd17, %rd83;
	st.global.u32 	[%rd84], %r134;
	setp.eq.s32 	%p31, %r148, %r34;
	mov.u32 	%r150, %r34;
	@%p31 bra 	$L__BB0_34;
	bra.uni 	$L__BB0_39;

}
	// .globl	_Z20mergeSortWithThreadsPii
.visible .entry _Z20mergeSortWithThreadsPii(
	.param .u64 .ptr .align 1 _Z20mergeSortWithThreadsPii_param_0,
	.param .u32 _Z20mergeSortWithThreadsPii_param_1
)
{
	.reg .pred 	%p<38>;
	.reg .b32 	%r<174>;
	.reg .b64 	%rd<99>;

	ld.param.u64 	%rd19, [_Z20mergeSortWithThreadsPii_param_0];
	ld.param.u32 	%r67, [_Z20mergeSortWithThreadsPii_param_1];
	cvta.to.global.u64 	%rd1, %rd19;
	mov.u32 	%r1, %tid.x;
	mov.u32 	%r2, %ntid.x;
	add.s32 	%r68, %r2, %r67;
	add.s32 	%r69, %r68, -1;
	div.u32 	%r3, %r69, %r2;
	setp.lt.s32 	%p1, %r67, 2;
	@%p1 bra 	$L__BB1_40;
	add.s64 	%rd2, %rd1, 4;
	shl.b32 	%r71, %r1, 1;
	add.s32 	%r4, %r71, 2;
	not.b32 	%r5, %r71;
	mov.b32 	%r152, 1;
$L__BB1_2:
	setp.lt.s32 	%p2, %r3, 1;
	@%p2 bra 	$L__BB1_39;
	add.s32 	%r7, %r152, -1;
	and.b32  	%r8, %r152, 15;
	add.s32 	%r9, %r8, -1;
	and.b32  	%r10, %r152, 7;
	add.s32 	%r11, %r10, -1;
	mul.lo.s32 	%r12, %r4, %r152;
	mul.lo.s32 	%r73, %r2, %r152;
	shl.b32 	%r13, %r73, 1;
	mul.lo.s32 	%r14, %r152, %r5;
	neg.s32 	%r15, %r13;
	mul.wide.s32 	%rd3, %r152, 4;
	and.b32  	%r16, %r152, -16;
	and.b32  	%r17, %r152, 3;
	neg.s32 	%r18, %r16;
	mov.b32 	%r153, 0;
$L__BB1_4:
	mad.lo.s32 	%r74, %r13, %r153, %r12;
	min.s32 	%r75, %r67, %r74;
	mad.lo.s32 	%r76, %r15, %r153, %r14;
	add.s32 	%r20, %r75, %r76;
	mad.lo.s32 	%r77, %r153, %r2, %r1;
	mul.lo.s32 	%r78, %r77, %r152;
	shl.b32 	%r21, %r78, 1;
	add.s32 	%r22, %r21, %r152;
	setp.gt.s32 	%p3, %r22, %r67;
	@%p3 bra 	$L__BB1_39;
	setp.lt.s32 	%p4, %r7, 0;
	add.s32 	%r79, %r22, %r152;
	min.s32 	%r80, %r79, %r67;
	sub.s32 	%r23, %r80, %r22;
	{ // callseq 4, 0
	.param .b64 param0;
	st.param.b64 	[param0], %rd3;
	.param .b64 retval0;
	call.uni (retval0), 
	malloc, 
	(
	param0
	);
	ld.param.b64 	%rd20, [retval0];
	} // callseq 4
	mul.wide.s32 	%rd21, %r23, 4;
	{ // callseq 5, 0
	.param .b64 param0;
	st.param.b64 	[param0], %rd21;
	.param .b64 retval0;
	call.uni (retval0), 
	malloc, 
	(
	param0
	);
	ld.param.b64 	%rd22, [retval0];
	} // callseq 5
	@%p4 bra 	$L__BB1_19;
	setp.lt.u32 	%p5, %r152, 16;
	mov.b32 	%r155, 0;
	@%p5 bra 	$L__BB1_9;
	mul.wide.u32 	%rd23, %r21, 4;
	add.s64 	%rd24, %rd1, %rd23;
	add.s64 	%rd98, %rd24, 32;
	add.s64 	%rd97, %rd20, 32;
	mov.u32 	%r157, %r18;
$L__BB1_8:
	.pragma "nounroll";
	ld.global.u32 	%r82, [%rd98+-32];
	st.u32 	[%rd97+-32], %r82;
	ld.global.u32 	%r83, [%rd98+-28];
	st.u32 	[%rd97+-28], %r83;
	ld.global.u32 	%r84, [%rd98+-24];
	st.u32 	[%rd97+-24], %r84;
	ld.global.u32 	%r85, [%rd98+-20];
	st.u32 	[%rd97+-20], %r85;
	ld.global.u32 	%r86, [%rd98+-16];
	st.u32 	[%rd97+-16], %r86;
	ld.global.u32 	%r87, [%rd98+-12];
	st.u32 	[%rd97+-12], %r87;
	ld.global.u32 	%r88, [%rd98+-8];
	st.u32 	[%rd97+-8], %r88;
	ld.global.u32 	%r89, [%rd98+-4];
	st.u32 	[%rd97+-4], %r89;
	ld.global.u32 	%r90, [%rd98];
	st.u32 	[%rd97], %r90;
	ld.global.u32 	%r91, [%rd98+4];
	st.u32 	[%rd97+4], %r91;
	ld.global.u32 	%r92, [%rd98+8];
	st.u32 	[%rd97+8], %r92;
	ld.global.u32 	%r93, [%rd98+12];
	st.u32 	[%rd97+12], %r93;
	ld.global.u32 	%r94, [%rd98+16];
	st.u32 	[%rd97+16], %r94;
	ld.global.u32 	%r95, [%rd98+20];
	st.u32 	[%rd97+20], %r95;
	ld.global.u32 	%r96, [%rd98+24];
	st.u32 	[%rd97+24], %r96;
	ld.global.u32 	%r97, [%rd98+28];
	st.u32 	[%rd97+28], %r97;
	add.s32 	%r157, %r157, 16;
	add.s64 	%rd98, %rd98, 64;
	add.s64 	%rd97, %rd97, 64;
	setp.eq.s32 	%p6, %r157, 0;
	mov.u32 	%r155, %r16;
	@%p6 bra 	$L__BB1_9;
	bra.uni 	$L__BB1_8;
$L__BB1_9:
	setp.eq.s32 	%p7, %r8, 0;
	@%p7 bra 	$L__BB1_19;
	setp.lt.u32 	%p8, %r9, 7;
	@%p8 bra 	$L__BB1_12;
	add.s32 	%r98, %r155, %r21;
	mul.wide.u32 	%rd25, %r98, 4;
	add.s64 	%rd26, %rd1, %rd25;
	ld.global.u32 	%r99, [%rd26];
	cvt.u64.u32 	%rd27, %r155;
	mul.wide.u32 	%rd28, %r155, 4;
	add.s64 	%rd29, %rd20, %rd28;
	st.u32 	[%rd29], %r99;
	cvt.u64.u32 	%rd30, %r21;
	add.s64 	%rd31, %rd27, %rd30;
	shl.b64 	%rd32, %rd31, 2;
	add.s64 	%rd33, %rd1, %rd32;
	ld.global.u32 	%r100, [%rd33+4];
	st.u32 	[%rd29+4], %r100;
	ld.global.u32 	%r101, [%rd33+8];
	st.u32 	[%rd29+8], %r101;
	ld.global.u32 	%r102, [%rd33+12];
	st.u32 	[%rd29+12], %r102;
	ld.global.u32 	%r103, [%rd33+16];
	st.u32 	[%rd29+16], %r103;
	ld.global.u32 	%r104, [%rd33+20];
	st.u32 	[%rd29+20], %r104;
	ld.global.u32 	%r105, [%rd33+24];
	st.u32 	[%rd29+24], %r105;
	ld.global.u32 	%r106, [%rd33+28];
	st.u32 	[%rd29+28], %r106;
	add.s32 	%r155, %r155, 8;
$L__BB1_12:
	setp.eq.s32 	%p9, %r10, 0;
	@%p9 bra 	$L__BB1_19;
	setp.lt.u32 	%p10, %r11, 3;
	@%p10 bra 	$L__BB1_15;
	add.s32 	%r107, %r155, %r21;
	mul.wide.u32 	%rd34, %r107, 4;
	add.s64 	%rd35, %rd1, %rd34;
	ld.global.u32 	%r108, [%rd35];
	cvt.u64.u32 	%rd36, %r155;
	mul.wide.u32 	%rd37, %r155, 4;
	add.s64 	%rd38, %rd20, %rd37;
	st.u32 	[%rd38], %r108;
	cvt.u64.u32 	%rd39, %r21;
	add.s64 	%rd40, %rd36, %rd39;
	shl.b64 	%rd41, %rd40, 2;
	add.s64 	%rd42, %rd1, %rd41;
	ld.global.u32 	%r109, [%rd42+4];
	st.u32 	[%rd38+4], %r109;
	ld.global.u32 	%r110, [%rd42+8];
	st.u32 	[%rd38+8], %r110;
	ld.global.u32 	%r111, [%rd42+12];
	st.u32 	[%rd38+12], %r111;
	add.s32 	%r155, %r155, 4;
$L__BB1_15:
	setp.eq.s32 	%p11, %r17, 0;
	@%p11 bra 	$L__BB1_19;
	setp.eq.s32 	%p12, %r17, 1;
	add.s32 	%r112, %r155, %r21;
	mul.wide.u32 	%rd43, %r112, 4;
	add.s64 	%rd44, %rd1, %rd43;
	ld.global.u32 	%r113, [%rd44];
	cvt.u64.u32 	%rd8, %r155;
	mul.wide.u32 	%rd45, %r155, 4;
	add.s64 	%rd9, %rd20, %rd45;
	st.u32 	[%rd9], %r113;
	@%p12 bra 	$L__BB1_19;
	setp.eq.s32 	%p13, %r17, 2;
	cvt.u64.u32 	%rd46, %r21;
	add.s64 	%rd47, %rd8, %rd46;
	shl.b64 	%rd48, %rd47, 2;
	add.s64 	%rd10, %rd1, %rd48;
	ld.global.u32 	%r114, [%rd10+4];
	st.u32 	[%rd9+4], %r114;
	@%p13 bra 	$L__BB1_19;
	ld.global.u32 	%r115, [%rd10+8];
	st.u32 	[%rd9+8], %r115;
$L__BB1_19:
	setp.lt.s32 	%p14, %r23, 1;
	@%p14 bra 	$L__BB1_27;
	and.b32  	%r29, %r20, 3;
	add.s32 	%r117, %r20, -1;
	setp.lt.u32 	%p15, %r117, 3;
	mov.b32 	%r159, 0;
	@%p15 bra 	$L__BB1_23;
	and.b32  	%r159, %r20, -4;
	mov.b32 	%r158, 0;
$L__BB1_22:
	cvt.u64.u32 	%rd49, %r158;
	cvt.s64.s32 	%rd50, %r22;
	add.s64 	%rd51, %rd50, %rd49;
	shl.b64 	%rd52, %rd51, 2;
	add.s64 	%rd53, %rd2, %rd52;
	ld.global.u32 	%r119, [%rd53+-4];
	mul.wide.u32 	%rd54, %r158, 4;
	add.s64 	%rd55, %rd22, %rd54;
	st.u32 	[%rd55], %r119;
	ld.global.u32 	%r120, [%rd53];
	st.u32 	[%rd55+4], %r120;
	ld.global.u32 	%r121, [%rd53+4];
	st.u32 	[%rd55+8], %r121;
	ld.global.u32 	%r122, [%rd53+8];
	st.u32 	[%rd55+12], %r122;
	add.s32 	%r158, %r158, 4;
	setp.ne.s32 	%p16, %r158, %r159;
	@%p16 bra 	$L__BB1_22;
$L__BB1_23:
	setp.eq.s32 	%p17, %r29, 0;
	@%p17 bra 	$L__BB1_27;
	cvt.u64.u32 	%rd56, %r159;
	cvt.s64.s32 	%rd15, %r22;
	add.s64 	%rd57, %rd15, %rd56;
	shl.b64 	%rd58, %rd57, 2;
	add.s64 	%rd59, %rd2, %rd58;
	ld.global.u32 	%r123, [%rd59+-4];
	mul.wide.u32 	%rd60, %r159, 4;
	add.s64 	%rd16, %rd22, %rd60;
	st.u32 	[%rd16], %r123;
	setp.eq.s32 	%p18, %r29, 1;
	@%p18 bra 	$L__BB1_27;
	add.s32 	%r124, %r159, 1;
	cvt.u64.u32 	%rd61, %r124;
	add.s64 	%rd62, %rd15, %rd61;
	shl.b64 	%rd63, %rd62, 2;
	add.s64 	%rd64, %rd2, %rd63;
	ld.global.u32 	%r125, [%rd64+-4];
	st.u32 	[%rd16+4], %r125;
	setp.eq.s32 	%p19, %r29, 2;
	@%p19 bra 	$L__BB1_27;
	add.s32 	%r126, %r159, 2;
	cvt.u64.u32 	%rd65, %r126;
	add.s64 	%rd66, %rd15, %rd65;
	shl.b64 	%rd67, %rd66, 2;
	add.s64 	%rd68, %rd2, %rd67;
	ld.global.u32 	%r127, [%rd68+-4];
	st.u32 	[%rd16+8], %r127;
$L__BB1_27:
	mul.wide.u32 	%rd69, %r21, 4;
	add.s64 	%rd17, %rd1, %rd69;
	mov.b32 	%r168, 0;
	or.pred  	%p22, %p4, %p14;
	mov.u32 	%r167, %r168;
	mov.u32 	%r166, %r168;
	@%p22 bra 	$L__BB1_30;
	mov.b32 	%r166, 0;
	mov.u32 	%r167, %r166;
	mov.u32 	%r168, %r166;
$L__BB1_29:
	mul.wide.u32 	%rd70, %r168, 4;
	add.s64 	%rd71, %rd20, %rd70;
	ld.u32 	%r130, [%rd71];
	mul.wide.u32 	%rd72, %r167, 4;
	add.s64 	%rd73, %rd22, %rd72;
	ld.u32 	%r132, [%rd73];
	setp.gt.s32 	%p23, %r130, %r132;
	setp.le.s32 	%p24, %r130, %r132;
	selp.u32 	%r134, 1, 0, %p24;
	add.s32 	%r168, %r168, %r134;
	selp.u32 	%r135, 1, 0, %p23;
	add.s32 	%r167, %r167, %r135;
	min.s32 	%r136, %r130, %r132;
	mul.wide.u32 	%rd74, %r166, 4;
	add.s64 	%rd75, %rd17, %rd74;
	st.global.u32 	[%rd75], %r136;
	add.s32 	%r166, %r166, 1;
	setp.le.s32 	%p25, %r168, %r7;
	setp.lt.s32 	%p26, %r167, %r23;
	and.pred  	%p27, %p25, %p26;
	@%p27 bra 	$L__BB1_29;
$L__BB1_30:
	setp.gt.s32 	%p28, %r168, %r7;
	mov.u32 	%r165, %r166;
	@%p28 bra 	$L__BB1_36;
	add.s32 	%r138, %r152, %r166;
	sub.s32 	%r39, %r138, %r168;
	sub.s32 	%r139, %r152, %r168;
	and.b32  	%r40, %r139, 3;
	setp.eq.s32 	%p29, %r40, 0;
	mov.u32 	%r163, %r166;
	mov.u32 	%r164, %r168;
	@%p29 bra 	$L__BB1_35;
	add.s32 	%r164, %r168, 1;
	mul.wide.s32 	%rd76, %r168, 4;
	add.s64 	%rd18, %rd20, %rd76;
	ld.u32 	%r140, [%rd18];
	add.s32 	%r163, %r166, 1;
	mul.wide.u32 	%rd77, %r166, 4;
	add.s64 	%rd78, %rd17, %rd77;
	st.global.u32 	[%rd78], %r140;
	setp.eq.s32 	%p30, %r40, 1;
	mov.u32 	%r165, %r163;
	@%p30 bra 	$L__BB1_35;
	add.s32 	%r164, %r168, 2;
	ld.u32 	%r141, [%rd18+4];
	add.s32 	%r165, %r166, 2;
	mul.wide.u32 	%rd79, %r163, 4;
	add.s64 	%rd80, %rd17, %rd79;
	st.global.u32 	[%rd80], %r141;
	setp.eq.s32 	%p31, %r40, 2;
	mov.u32 	%r163, %r165;
	@%p31 bra 	$L__BB1_35;
	add.s32 	%r164, %r168, 3;
	ld.u32 	%r142, [%rd18+8];
	add.s32 	%r163, %r166, 3;
	mul.wide.u32 	%rd81, %r165, 4;
	add.s64 	%rd82, %rd17, %rd81;
	st.global.u32 	[%rd82], %r142;
	mov.u32 	%r165, %r163;
$L__BB1_35:
	sub.s32 	%r143, %r168, %r152;
	setp.gt.u32 	%p32, %r143, -4;
	@%p32 bra 	$L__BB1_36;
	bra.uni 	$L__BB1_41;
$L__BB1_36:
	setp.ge.s32 	%p34, %r167, %r23;
	@%p34 bra 	$L__BB1_38;
$L__BB1_37:
	add.s32 	%r63, %r167, 1;
	mul.wide.s32 	%rd93, %r167, 4;
	add.s64 	%rd94, %rd22, %rd93;
	ld.u32 	%r151, [%rd94];
	add.s32 	%r64, %r165, 1;
	mul.wide.u32 	%rd95, %r165, 4;
	add.s64 	%rd96, %rd17, %rd95;
	st.global.u32 	[%rd96], %r151;
	setp.lt.s32 	%p35, %r63, %r23;
	mov.u32 	%r165, %r64;
	mov.u32 	%r167, %r63;
	@%p35 bra 	$L__BB1_37;
$L__BB1_38:
	{ // callseq 6, 0
	.param .b64 param0;
	st.param.b64 	[param0], %rd20;
	call.uni 
	free, 
	(
	param0
	);
	} // callseq 6
	{ // callseq 7, 0
	.param .b64 param0;
	st.param.b64 	[param0], %rd22;
	call.uni 
	free, 
	(
	param0
	);
	} // callseq 7
	bar.sync 	0;
	add.s32 	%r153, %r153, 1;
	setp.ne.s32 	%p36, %r153, %r3;
	@%p36 bra 	$L__BB1_4;
$L__BB1_39:
	shl.b32 	%r152, %r152, 1;
	setp.lt.s32 	%p37, %r152, %r67;
	@%p37 bra 	$L__BB1_2;
$L__BB1_40:
	ret;
$L__BB1_41:
	mul.wide.s32 	%rd83, %r164, 4;
	add.s64 	%rd84, %rd20, %rd83;
	ld.u32 	%r144, [%rd84];
	add.s32 	%r145, %r163, 1;
	mul.wide.u32 	%rd85, %r163, 4;
	add.s64 	%rd86, %rd17, %rd85;
	st.global.u32 	[%rd86], %r144;
	ld.u32 	%r146, [%rd84+4];
	add.s32 	%r147, %r163, 2;
	mul.wide.u32 	%rd87, %r145, 4;
	add.s64 	%rd88, %rd17, %rd87;
	st.global.u32 	[%rd88], %r146;
	ld.u32 	%r148, [%rd84+8];
	add.s32 	%r149, %r163, 3;
	mul.wide.u32 	%rd89, %r147, 4;
	add.s64 	%rd90, %rd17, %rd89;
	st.global.u32 	[%rd90], %r148;
	add.s32 	%r164, %r164, 4;
	ld.u32 	%r150, [%rd84+12];
	add.s32 	%r163, %r163, 4;
	mul.wide.u32 	%rd91, %r149, 4;
	add.s64 	%rd92, %rd17, %rd91;
	st.global.u32 	[%rd92], %r150;
	setp.eq.s32 	%p33, %r163, %r39;
	mov.u32 	%r165, %r39;
	@%p33 bra 	$L__BB1_36;
	bra.uni 	$L__BB1_41;

}
	// .globl	_Z37mergeSortWithThreadsAndBlocks_limitedPii
.visible .entry _Z37mergeSortWithThreadsAndBlocks_limitedPii(
	.param .u64 .ptr .align 1 _Z37mergeSortWithThreadsAndBlocks_limitedPii_param_0,
	.param .u32 _Z37mergeSortWithThreadsAndBlocks_limitedPii_param_1
)
{
	.reg .pred 	%p<38>;
	.reg .b32 	%r<176>;
	.reg .b64 	%rd<91>;

	ld.param.u64 	%rd19, [_Z37mergeSortWithThreadsAndBlocks_limitedPii_param_0];
	ld.param.u32 	%r69, [_Z37mergeSortWithThreadsAndBlocks_limitedPii_param_1];
	cvta.to.global.u64 	%rd1, %rd19;
	mov.u32 	%r70, %tid.x;
	mov.u32 	%r71, %ctaid.x;
	mov.u32 	%r1, %ntid.x;
	mad.lo.s32 	%r2, %r71, %r1, %r70;
	shl.b32 	%r3, %r1, 1;
	add.s32 	%r72, %r3, %r69;
	add.s32 	%r73, %r72, -1;
	div.s32 	%r4, %r73, %r3;
	setp.lt.s32 	%p1, %r69, 2;
	@%p1 bra 	$L__BB2_40;
	add.s64 	%rd2, %rd1, 4;
	shl.b32 	%r75, %r2, 1;
	shl.b32 	%r5, %r1, 2;
	not.b32 	%r6, %r75;
	neg.s32 	%r7, %r5;
	mov.b32 	%r154, 1;
$L__BB2_2:
	setp.lt.s32 	%p2, %r4, 1;
	@%p2 bra 	$L__BB2_39;
	add.s32 	%r9, %r154, -1;
	and.b32  	%r10, %r154, 15;
	add.s32 	%r11, %r10, -1;
	and.b32  	%r12, %r154, 7;
	add.s32 	%r13, %r12, -1;
	shl.b32 	%r77, %r2, 1;
	add.s32 	%r78, %r77, 2;
	mul.lo.s32 	%r14, %r78, %r154;
	mul.lo.s32 	%r15, %r5, %r154;
	mul.lo.s32 	%r16, %r154, %r6;
	mul.lo.s32 	%r17, %r7, %r154;
	mul.wide.s32 	%rd3, %r154, 4;
	and.b32  	%r18, %r154, -16;
	and.b32  	%r19, %r154, 3;
	neg.s32 	%r20, %r18;
	mov.b32 	%r155, 0;
$L__BB2_4:
	mad.lo.s32 	%r79, %r15, %r155, %r14;
	min.s32 	%r80, %r69, %r79;
	mad.lo.s32 	%r81, %r17, %r155, %r16;
	add.s32 	%r22, %r80, %r81;
	mad.lo.s32 	%r82, %r155, %r3, %r2;
	mul.lo.s32 	%r83, %r82, %r154;
	shl.b32 	%r23, %r83, 1;
	add.s32 	%r24, %r23, %r154;
	setp.gt.s32 	%p3, %r24, %r69;
	@%p3 bra 	$L__BB2_39;
	setp.lt.s32 	%p4, %r9, 0;
	add.s32 	%r84, %r24, %r154;
	min.s32 	%r85, %r84, %r69;
	sub.s32 	%r25, %r85, %r24;
	{ // callseq 8, 0
	.param .b64 param0;
	st.param.b64 	[param0], %rd3;
	.param .b64 retval0;
	call.uni (retval0), 
	malloc, 
	(
	param0
	);
	ld.param.b64 	%rd20, [retval0];
	} // callseq 8
	mul.wide.s32 	%rd21, %r25, 4;
	{ // callseq 9, 0
	.param .b64 param0;
	st.param.b64 	[param0], %rd21;
	.param .b64 retval0;
	call.uni (retval0), 
	malloc, 
	(
	param0
	);
	ld.param.b64 	%rd22, [retval0];
	} // callseq 9
	@%p4 bra 	$L__BB2_19;
	setp.lt.u32 	%p5, %r154, 16;
	cvt.s64.s32 	%rd6, %r23;
	mov.b32 	%r157, 0;
	@%p5 bra 	$L__BB2_9;
	shl.b64 	%rd23, %rd6, 2;
	add.s64 	%rd24, %rd1, %rd23;
	add.s64 	%rd90, %rd24, 32;
	add.s64 	%rd89, %rd20, 32;
	mov.u32 	%r159, %r20;
$L__BB2_8:
	.pragma "nounroll";
	ld.global.u32 	%r87, [%rd90+-32];
	st.u32 	[%rd89+-32], %r87;
	ld.global.u32 	%r88, [%rd90+-28];
	st.u32 	[%rd89+-28], %r88;
	ld.global.u32 	%r89, [%rd90+-24];
	st.u32 	[%rd89+-24], %r89;
	ld.global.u32 	%r90, [%rd90+-20];
	st.u32 	[%rd89+-20], %r90;
	ld.global.u32 	%r91, [%rd90+-16];
	st.u32 	[%rd89+-16], %r91;
	ld.global.u32 	%r92, [%rd90+-12];
	st.u32 	[%rd89+-12], %r92;
	ld.global.u32 	%r93, [%rd90+-8];
	st.u32 	[%rd89+-8], %r93;
	ld.global.u32 	%r94, [%rd90+-4];
	st.u32 	[%rd89+-4], %r94;
	ld.global.u32 	%r95, [%rd90];
	st.u32 	[%rd89], %r95;
	ld.global.u32 	%r96, [%rd90+4];
	st.u32 	[%rd89+4], %r96;
	ld.global.u32 	%r97, [%rd90+8];
	st.u32 	[%rd89+8], %r97;
	ld.global.u32 	%r98, [%rd90+12];
	st.u32 	[%rd89+12], %r98;
	ld.global.u32 	%r99, [%rd90+16];
	st.u32 	[%rd89+16], %r99;
	ld.global.u32 	%r100, [%rd90+20];
	st.u32 	[%rd89+20], %r100;
	ld.global.u32 	%r101, [%rd90+24];
	st.u32 	[%rd89+24], %r101;
	ld.global.u32 	%r102, [%rd90+28];
	st.u32 	[%rd89+28], %r102;
	add.s32 	%r159, %r159, 16;
	add.s64 	%rd90, %rd90, 64;
	add.s64 	%rd89, %rd89, 64;
	setp.eq.s32 	%p6, %r159, 0;
	mov.u32 	%r157, %r18;
	@%p6 bra 	$L__BB2_9;
	bra.uni 	$L__BB2_8;
$L__BB2_9:
	setp.eq.s32 	%p7, %r10, 0;
	@%p7 bra 	$L__BB2_19;
	setp.lt.u32 	%p8, %r11, 7;
	@%p8 bra 	$L__BB2_12;
	cvt.u64.u32 	%rd25, %r157;
	add.s64 	%rd26, %rd25, %rd6;
	shl.b64 	%rd27, %rd26, 2;
	add.s64 	%rd28, %rd1, %rd27;
	ld.global.u32 	%r103, [%rd28];
	mul.wide.u32 	%rd29, %r157, 4;
	add.s64 	%rd30, %rd20, %rd29;
	st.u32 	[%rd30], %r103;
	ld.global.u32 	%r104, [%rd28+4];
	st.u32 	[%rd30+4], %r104;
	ld.global.u32 	%r105, [%rd28+8];
	st.u32 	[%rd30+8], %r105;
	ld.global.u32 	%r106, [%rd28+12];
	st.u32 	[%rd30+12], %r106;
	ld.global.u32 	%r107, [%rd28+16];
	st.u32 	[%rd30+16], %r107;
	ld.global.u32 	%r108, [%rd28+20];
	st.u32 	[%rd30+20], %r108;
	ld.global.u32 	%r109, [%rd28+24];
	st.u32 	[%rd30+24], %r109;
	ld.global.u32 	%r110, [%rd28+28];
	st.u32 	[%rd30+28], %r110;
	add.s32 	%r157, %r157, 8;
$L__BB2_12:
	setp.eq.s32 	%p9, %r12, 0;
	@%p9 bra 	$L__BB2_19;
	setp.lt.u32 	%p10, %r13, 3;
	@%p10 bra 	$L__BB2_15;
	cvt.u64.u32 	%rd31, %r157;
	add.s64 	%rd32, %rd31, %rd6;
	shl.b64 	%rd33, %rd32, 2;
	add.s64 	%rd34, %rd1, %rd33;
	ld.global.u32 	%r111, [%rd34];
	mul.wide.u32 	%rd35, %r157, 4;
	add.s64 	%rd36, %rd20, %rd35;
	st.u32 	[%rd36], %r111;
	ld.global.u32 	%r112, [%rd34+4];
	st.u32 	[%rd36+4], %r112;
	ld.global.u32 	%r113, [%rd34+8];
	st.u32 	[%rd36+8], %r113;
	ld.global.u32 	%r114, [%rd34+12];
	st.u32 	[%rd36+12], %r114;
	add.s32 	%r157, %r157, 4;
$L__BB2_15:
	setp.eq.s32 	%p11, %r19, 0;
	@%p11 bra 	$L__BB2_19;
	setp.eq.s32 	%p12, %r19, 1;
	cvt.u64.u32 	%rd37, %r157;
	add.s64 	%rd38, %rd37, %rd6;
	shl.b64 	%rd39, %rd38, 2;
	add.s64 	%rd9, %rd1, %rd39;
	ld.global.u32 	%r115, [%rd9];
	mul.wide.u32 	%rd40, %r157, 4;
	add.s64 	%rd10, %rd20, %rd40;
	st.u32 	[%rd10], %r115;
	@%p12 bra 	$L__BB2_19;
	setp.eq.s32 	%p13, %r19, 2;
	ld.global.u32 	%r116, [%rd9+4];
	st.u32 	[%rd10+4], %r116;
	@%p13 bra 	$L__BB2_19;
	ld.global.u32 	%r117, [%rd9+8];
	st.u32 	[%rd10+8], %r117;
$L__BB2_19:
	setp.lt.s32 	%p14, %r25, 1;
	@%p14 bra 	$L__BB2_27;
	and.b32  	%r31, %r22, 3;
	add.s32 	%r119, %r22, -1;
	setp.lt.u32 	%p15, %r119, 3;
	mov.b32 	%r161, 0;
	@%p15 bra 	$L__BB2_23;
	and.b32  	%r161, %r22, -4;
	mov.b32 	%r160, 0;
$L__BB2_22:
	cvt.u64.u32 	%rd41, %r160;
	cvt.s64.s32 	%rd42, %r24;
	add.s64 	%rd43, %rd42, %rd41;
	shl.b64 	%rd44, %rd43, 2;
	add.s64 	%rd45, %rd2, %rd44;
	ld.global.u32 	%r121, [%rd45+-4];
	mul.wide.u32 	%rd46, %r160, 4;
	add.s64 	%rd47, %rd22, %rd46;
	st.u32 	[%rd47], %r121;
	ld.global.u32 	%r122, [%rd45];
	st.u32 	[%rd47+4], %r122;
	ld.global.u32 	%r123, [%rd45+4];
	st.u32 	[%rd47+8], %r123;
	ld.global.u32 	%r124, [%rd45+8];
	st.u32 	[%rd47+12], %r124;
	add.s32 	%r160, %r160, 4;
	setp.ne.s32 	%p16, %r160, %r161;
	@%p16 bra 	$L__BB2_22;
$L__BB2_23:
	setp.eq.s32 	%p17, %r31, 0;
	@%p17 bra 	$L__BB2_27;
	cvt.u64.u32 	%rd48, %r161;
	cvt.s64.s32 	%rd15, %r24;
	add.s64 	%rd49, %rd15, %rd48;
	shl.b64 	%rd50, %rd49, 2;
	add.s64 	%rd51, %rd2, %rd50;
	ld.global.u32 	%r125, [%rd51+-4];
	mul.wide.u32 	%rd52, %r161, 4;
	add.s64 	%rd16, %rd22, %rd52;
	st.u32 	[%rd16], %r125;
	setp.eq.s32 	%p18, %r31, 1;
	@%p18 bra 	$L__BB2_27;
	add.s32 	%r126, %r161, 1;
	cvt.u64.u32 	%rd53, %r126;
	add.s64 	%rd54, %rd15, %rd53;
	shl.b64 	%rd55, %rd54, 2;
	add.s64 	%rd56, %rd2, %rd55;
	ld.global.u32 	%r127, [%rd56+-4];
	st.u32 	[%rd16+4], %r127;
	setp.eq.s32 	%p19, %r31, 2;
	@%p19 bra 	$L__BB2_27;
	add.s32 	%r128, %r161, 2;
	cvt.u64.u32 	%rd57, %r128;
	add.s64 	%rd58, %rd15, %rd57;
	shl.b64 	%rd59, %rd58, 2;
	add.s64 	%rd60, %rd2, %rd59;
	ld.global.u32 	%r129, [%rd60+-4];
	st.u32 	[%rd16+8], %r129;
$L__BB2_27:
	mul.wide.s32 	%rd61, %r23, 4;
	add.s64 	%rd17, %rd1, %rd61;
	mov.b32 	%r170, 0;
	or.pred  	%p22, %p4, %p14;
	mov.u32 	%r169, %r170;
	mov.u32 	%r168, %r170;
	@%p22 bra 	$L__BB2_30;
	mov.b32 	%r168, 0;
	mov.u32 	%r169, %r168;
	mov.u32 	%r170, %r168;
$L__BB2_29:
	mul.wide.u32 	%rd62, %r170, 4;
	add.s64 	%rd63, %rd20, %rd62;
	ld.u32 	%r132, [%rd63];
	mul.wide.u32 	%rd64, %r169, 4;
	add.s64 	%rd65, %rd22, %rd64;
	ld.u32 	%r134, [%rd65];
	setp.gt.s32 	%p23, %r132, %r134;
	setp.le.s32 	%p24, %r132, %r134;
	selp.u32 	%r136, 1, 0, %p24;
	add.s32 	%r170, %r170, %r136;
	selp.u32 	%r137, 1, 0, %p23;
	add.s32 	%r169, %r169, %r137;
	min.s32 	%r138, %r132, %r134;
	mul.wide.u32 	%rd66, %r168, 4;
	add.s64 	%rd67, %rd17, %rd66;
	st.global.u32 	[%rd67], %r138;
	add.s32 	%r168, %r168, 1;
	setp.le.s32 	%p25, %r170, %r9;
	setp.lt.s32 	%p26, %r169, %r25;
	and.pred  	%p27, %p25, %p26;
	@%p27 bra 	$L__BB2_29;
$L__BB2_30:
	setp.gt.s32 	%p28, %r170, %r9;
	mov.u32 	%r167, %r168;
	@%p28 bra 	$L__BB2_36;
	add.s32 	%r140, %r154, %r168;
	sub.s32 	%r41, %r140, %r170;
	sub.s32 	%r141, %r154, %r170;
	and.b32  	%r42, %r141, 3;
	setp.eq.s32 	%p29, %r42, 0;
	mov.u32 	%r165, %r168;
	mov.u32 	%r166, %r170;
	@%p29 bra 	$L__BB2_35;
	add.s32 	%r166, %r170, 1;
	mul.wide.s32 	%rd68, %r170, 4;
	add.s64 	%rd18, %rd20, %rd68;
	ld.u32 	%r142, [%rd18];
	add.s32 	%r165, %r168, 1;
	mul.wide.u32 	%rd69, %r168, 4;
	add.s64 	%rd70, %rd17, %rd69;
	st.global.u32 	[%rd70], %r142;
	setp.eq.s32 	%p30, %r42, 1;
	mov.u32 	%r167, %r165;
	@%p30 bra 	$L__BB2_35;
	add.s32 	%r166, %r170, 2;
	ld.u32 	%r143, [%rd18+4];
	add.s32 	%r167, %r168, 2;
	mul.wide.u32 	%rd71, %r165, 4;
	add.s64 	%rd72, %rd17, %rd71;
	st.global.u32 	[%rd72], %r143;
	setp.eq.s32 	%p31, %r42, 2;
	mov.u32 	%r165, %r167;
	@%p31 bra 	$L__BB2_35;
	add.s32 	%r166, %r170, 3;
	ld.u32 	%r144, [%rd18+8];
	add.s32 	%r165, %r168, 3;
	mul.wide.u32 	%rd73, %r167, 4;
	add.s64 	%rd74, %rd17, %rd73;
	st.global.u32 	[%rd74], %r144;
	mov.u32 	%r167, %r165;
$L__BB2_35:
	sub.s32 	%r145, %r170, %r154;
	setp.gt.u32 	%p32, %r145, -4;
	@%p32 bra 	$L__BB2_36;
	bra.uni 	$L__BB2_41;
$L__BB2_36:
	setp.ge.s32 	%p34, %r169, %r25;
	@%p34 bra 	$L__BB2_38;
$L__BB2_37:
	add.s32 	%r65, %r169, 1;
	mul.wide.s32 	%rd85, %r169, 4;
	add.s64 	%rd86, %rd22, %rd85;
	ld.u32 	%r153, [%rd86];
	add.s32 	%r66, %r167, 1;
	mul.wide.u32 	%rd87, %r167, 4;
	add.s64 	%rd88, %rd17, %rd87;
	st.global.u32 	[%rd88], %r153;
	setp.lt.s32 	%p35, %r65, %r25;
	mov.u32 	%r167, %r66;
	mov.u32 	%r169, %r65;
	@%p35 bra 	$L__BB2_37;
$L__BB2_38:
	{ // callseq 10, 0
	.param .b64 param0;
	st.param.b64 	[param0], %rd20;
	call.uni 
	free, 
	(
	param0
	);
	} // callseq 10
	{ // callseq 11, 0
	.param .b64 param0;
	st.param.b64 	[param0], %rd22;
	call.uni 
	free, 
	(
	param0
	);
	} // callseq 11
	bar.sync 	0;
	add.s32 	%r155, %r155, 1;
	setp.ne.s32 	%p36, %r155, %r4;
	@%p36 bra 	$L__BB2_4;
$L__BB2_39:
	shl.b32 	%r154, %r154, 1;
	setp.lt.s32 	%p37, %r154, %r69;
	@%p37 bra 	$L__BB2_2;
$L__BB2_40:
	ret;
$L__BB2_41:
	mul.wide.s32 	%rd75, %r166, 4;
	add.s64 	%rd76, %rd20, %rd75;
	ld.u32 	%r146, [%rd76];
	add.s32 	%r147, %r165, 1;
	mul.wide.u32 	%rd77, %r165, 4;
	add.s64 	%rd78, %rd17, %rd77;
	st.global.u32 	[%rd78], %r146;
	ld.u32 	%r148, [%rd76+4];
	add.s32 	%r149, %r165, 2;
	mul.wide.u32 	%rd79, %r147, 4;
	add.s64 	%rd80, %rd17, %rd79;
	st.global.u32 	[%rd80], %r148;
	ld.u32 	%r150, [%rd76+8];
	add.s32 	%r151, %r165, 3;
	mul.wide.u32 	%rd81, %r149, 4;
	add.s64 	%rd82, %rd17, %rd81;
	st.global.u32 	[%rd82], %r150;
	add.s32 	%r166, %r166, 4;
	ld.u32 	%r152, [%rd76+12];
	add.s32 	%r165, %r165, 4;
	mul.wide.u32 	%rd83, %r151, 4;
	add.s64 	%rd84, %rd17, %rd83;
	st.global.u32 	[%rd84], %r152;
	setp.eq.s32 	%p33, %r165, %r41;
	mov.u32 	%r167, %r41;
	@%p33 bra 	$L__BB2_36;
	bra.uni 	$L__BB2_41;

}
	// .globl	_Z44mergeSortWithThreadsAndBlocks_limited_sharedPii
.visible .entry _Z44mergeSortWithThreadsAndBlocks_limited_sharedPii(
	.param .u64 .ptr .align 1 _Z44mergeSortWithThreadsAndBlocks_limited_sharedPii_param_0,
	.param .u32 _Z44mergeSortWithThreadsAndBlocks_limited_sharedPii_param_1
)
{
	.local .align 8 .b8 	__local_depot3[48];
	.reg .b64 	%SP;
	.reg .b64 	%SPL;
	.reg .pred 	%p<24>;
	.reg .b32 	%r<145>;
	.reg .b64 	%rd<99>;
	// demoted variable
	.shared .align 8 .u64 _ZZ44mergeSortWithThreadsAndBlocks_limited_sharedPiiE4left;
	// demoted variable
	.shared .align 8 .u64 _ZZ44mergeSortWithThreadsAndBlocks_limited_sharedPiiE5right;
	mov.u64 	%SPL, __local_depot3;
	cvta.local.u64 	%SP, %SPL;
	ld.param.u64 	%rd14, [_Z44mergeSortWithThreadsAndBlocks_limited_sharedPii_param_0];
	ld.param.u32 	%r48, [_Z44mergeSortWithThreadsAndBlocks_limited_sharedPii_param_1];
	cvta.to.global.u64 	%rd1, %rd14;
	add.u64 	%rd15, %SP, 24;
	add.u64 	%rd2, %SPL, 24;
	mov.u32 	%r49, %tid.x;
	mov.u32 	%r50, %ctaid.x;
	mov.u32 	%r1, %ntid.x;
	mad.lo.s32 	%r2, %r50, %r1, %r49;
	shl.b32 	%r3, %r1, 1;
	add.s32 	%r51, %r3, %r48;
	add.s32 	%r52, %r51, -1;
	shl.b32 	%r4, %r1, 2;
	div.s32 	%r5, %r52, %r4;
	setp.lt.s32 	%p1, %r48, 2;
	@%p1 bra 	$L__BB3_30;
	shr.u32 	%r6, %r48, 1;
	shl.b32 	%r54, %r2, 1;
	add.s32 	%r7, %r54, 2;
	not.b32 	%r8, %r54;
	mov.b32 	%r134, 1;
	mov.u64 	%rd16, $str$1;
	mov.u64 	%rd24, $str$2;
$L__BB3_2:
	setp.lt.s32 	%p2, %r5, 1;
	mul.lo.s32 	%r10, %r134, %r1;
	shl.b32 	%r55, %r10, 1;
	setp.lt.s32 	%p3, %r55, %r48;
	selp.b32 	%r11, %r10, %r6, %p3;
	st.local.v2.u32 	[%rd2], {%r11, %r134};
	cvta.global.u64 	%rd17, %rd16;
	{ // callseq 12, 0
	.param .b64 param0;
	st.param.b64 	[param0], %rd17;
	.param .b64 param1;
	st.param.b64 	[param1], %rd15;
	.param .b32 retval0;
	call.uni (retval0), 
	vprintf, 
	(
	param0, 
	param1
	);
	ld.param.b32 	%r56, [retval0];
	} // callseq 12
	mul.wide.s32 	%rd19, %r11, 4;
	{ // callseq 13, 0
	.param .b64 param0;
	st.param.b64 	[param0], %rd19;
	.param .b64 retval0;
	call.uni (retval0), 
	malloc, 
	(
	param0
	);
	ld.param.b64 	%rd20, [retval0];
	} // callseq 13
	st.shared.u64 	[_ZZ44mergeSortWithThreadsAndBlocks_limited_sharedPiiE4left], %rd20;
	{ // callseq 14, 0
	.param .b64 param0;
	st.param.b64 	[param0], %rd19;
	.param .b64 retval0;
	call.uni (retval0), 
	malloc, 
	(
	param0
	);
	ld.param.b64 	%rd22, [retval0];
	} // callseq 14
	st.shared.u64 	[_ZZ44mergeSortWithThreadsAndBlocks_limited_sharedPiiE5right], %rd22;
	@%p2 bra 	$L__BB3_29;
	max.u32 	%r59, %r134, 1;
	mul.lo.s32 	%r12, %r7, %r134;
	mul.lo.s32 	%r13, %r4, %r134;
	shl.b32 	%r60, %r10, 2;
	neg.s32 	%r14, %r60;
	and.b32  	%r15, %r59, 3;
	and.b32  	%r16, %r59, -4;
	neg.s32 	%r17, %r16;
	mov.b32 	%r136, 0;
	mov.u32 	%r135, %r12;
$L__BB3_4:
	mad.lo.s32 	%r61, %r13, %r136, %r12;
	min.s32 	%r62, %r48, %r61;
	mul.lo.s32 	%r63, %r14, %r136;
	mad.lo.s32 	%r64, %r134, %r8, %r63;
	add.s32 	%r20, %r62, %r64;
	mad.lo.s32 	%r65, %r136, %r3, %r2;
	mul.lo.s32 	%r66, %r65, %r134;
	shl.b32 	%r21, %r66, 1;
	add.s32 	%r22, %r21, %r134;
	setp.gt.s32 	%p4, %r22, %r48;
	@%p4 bra 	$L__BB3_29;
	setp.lt.u32 	%p5, %r134, 4;
	st.local.v2.u32 	[%rd2], {%r21, %r136};
	st.local.v2.u32 	[%rd2+8], {%r48, %r3};
	st.local.v2.u32 	[%rd2+16], {%r5, %r2};
	cvta.global.u64 	%rd25, %rd24;
	{ // callseq 15, 0
	.param .b64 param0;
	st.param.b64 	[param0], %rd25;
	.param .b64 param1;
	st.param.b64 	[param1], %rd15;
	.param .b32 retval0;
	call.uni (retval0), 
	vprintf, 
	(
	param0, 
	param1
	);
	ld.param.b32 	%r68, [retval0];
	} // callseq 15
	add.s32 	%r70, %r22, %r134;
	min.s32 	%r25, %r70, %r48;
	cvt.s64.s32 	%rd3, %r21;
	rem.s32 	%r26, %r21, %r11;
	mov.b32 	%r137, 0;
	@%p5 bra 	$L__BB3_8;
	shl.b64 	%rd27, %rd3, 2;
	add.s64 	%rd28, %rd1, %rd27;
	add.s64 	%rd98, %rd28, 8;
	mov.u32 	%r138, %r17;
$L__BB3_7:
	ld.global.u32 	%r71, [%rd98+-8];
	ld.shared.u64 	%rd29, [_ZZ44mergeSortWithThreadsAndBlocks_limited_sharedPiiE4left];
	mul.wide.s32 	%rd30, %r26, 4;
	add.s64 	%rd31, %rd29, %rd30;
	st.u32 	[%rd31], %r71;
	ld.global.u32 	%r72, [%rd98+-4];
	ld.shared.u64 	%rd32, [_ZZ44mergeSortWithThreadsAndBlocks_limited_sharedPiiE4left];
	add.s64 	%rd33, %rd32, %rd30;
	st.u32 	[%rd33], %r72;
	ld.global.u32 	%r73, [%rd98];
	ld.shared.u64 	%rd34, [_ZZ44mergeSortWithThreadsAndBlocks_limited_sharedPiiE4left];
	add.s64 	%rd35, %rd34, %rd30;
	st.u32 	[%rd35], %r73;
	ld.global.u32 	%r74, [%rd98+4];
	ld.shared.u64 	%rd36, [_ZZ44mergeSortWithThreadsAndBlocks_limited_sharedPiiE4left];
	add.s64 	%rd37, %rd36, %rd30;
	st.u32 	[%rd37], %r74;
	add.s32 	%r138, %r138, 4;
	add.s64 	%rd98, %rd98, 16;
	setp.eq.s32 	%p6, %r138, 0;
	mov.u32 	%r137, %r16;
	@%p6 bra 	$L__BB3_8;
	bra.uni 	$L__BB3_7;
$L__BB3_8:
	setp.eq.s32 	%p7, %r15, 0;
	@%p7 bra 	$L__BB3_12;
	setp.eq.s32 	%p8, %r15, 1;
	cvt.u64.u32 	%rd38, %r137;
	add.s64 	%rd39, %rd38, %rd3;
	shl.b64 	%rd40, %rd39, 2;
	add.s64 	%rd5, %rd1, %rd40;
	ld.global.u32 	%r75, [%rd5];
	ld.shared.u64 	%rd41, [_ZZ44mergeSortWithThreadsAndBlocks_limited_sharedPiiE4left];
	mul.wide.s32 	%rd42, %r26, 4;
	add.s64 	%rd43, %rd41, %rd42;
	st.u32 	[%rd43], %r75;
	@%p8 bra 	$L__BB3_12;
	setp.eq.s32 	%p9, %r15, 2;
	ld.global.u32 	%r76, [%rd5+4];
	ld.shared.u64 	%rd44, [_ZZ44mergeSortWithThreadsAndBlocks_limited_sharedPiiE4left];
	mul.wide.s32 	%rd45, %r26, 4;
	add.s64 	%rd46, %rd44, %rd45;
	st.u32 	[%rd46], %r76;
	@%p9 bra 	$L__BB3_12;
	ld.global.u32 	%r77, [%rd5+8];
	ld.shared.u64 	%rd47, [_ZZ44mergeSortWithThreadsAndBlocks_limited_sharedPiiE4left];
	mul.wide.s32 	%rd48, %r26, 4;
	add.s64 	%rd49, %rd47, %rd48;
	st.u32 	[%rd49], %r77;
$L__BB3_12:
	sub.s32 	%r78, %r25, %r22;
	setp.lt.s32 	%p10, %r78, 1;
	@%p10 bra 	$L__BB3_20;
	cvt.s64.s32 	%rd6, %r22;
	and.b32  	%r28, %r20, 3;
	add.s32 	%r80, %r20, -1;
	setp.lt.u32 	%p11, %r80, 3;
	mov.b32 	%r140, 0;
	@%p11 bra 	$L__BB3_16;
	and.b32  	%r140, %r20, -4;
	mov.b32 	%r139, 0;
$L__BB3_15:
	cvt.u64.u32 	%rd50, %r139;
	add.s64 	%rd51, %rd50, %rd6;
	shl.b64 	%rd52, %rd51, 2;
	add.s64 	%rd53, %rd1, %rd52;
	ld.global.u32 	%r82, [%rd53];
	ld.shared.u64 	%rd54, [_ZZ44mergeSortWithThreadsAndBlocks_limited_sharedPiiE5right];
	rem.s32 	%r83, %r139, %r11;
	mul.wide.u32 	%rd55, %r83, 4;
	add.s64 	%rd56, %rd54, %rd55;
	st.u32 	[%rd56], %r82;
	add.s32 	%r84, %r139, 1;
	ld.global.u32 	%r85, [%rd53+4];
	ld.shared.u64 	%rd57, [_ZZ44mergeSortWithThreadsAndBlocks_limited_sharedPiiE5right];
	rem.s32 	%r86, %r84, %r11;
	mul.wide.u32 	%rd58, %r86, 4;
	add.s64 	%rd59, %rd57, %rd58;
	st.u32 	[%rd59], %r85;
	add.s32 	%r87, %r139, 2;
	ld.global.u32 	%r88, [%rd53+8];
	ld.shared.u64 	%rd60, [_ZZ44mergeSortWithThreadsAndBlocks_limited_sharedPiiE5right];
	rem.s32 	%r89, %r87, %r11;
	mul.wide.u32 	%rd61, %r89, 4;
	add.s64 	%rd62, %rd60, %rd61;
	st.u32 	[%rd62], %r88;
	add.s32 	%r90, %r139, 3;
	ld.global.u32 	%r91, [%rd53+12];
	ld.shared.u64 	%rd63, [_ZZ44mergeSortWithThreadsAndBlocks_limited_sharedPiiE5right];
	rem.s32 	%r92, %r90, %r11;
	mul.wide.u32 	%rd64, %r92, 4;
	add.s64 	%rd65, %rd63, %rd64;
	st.u32 	[%rd65], %r91;
	add.s32 	%r139, %r139, 4;
	setp.ne.s32 	%p12, %r139, %r140;
	@%p12 bra 	$L__BB3_15;
$L__BB3_16:
	setp.eq.s32 	%p13, %r28, 0;
	@%p13 bra 	$L__BB3_20;
	cvt.u64.u32 	%rd66, %r140;
	add.s64 	%rd67, %rd66, %rd6;
	shl.b64 	%rd68, %rd67, 2;
	add.s64 	%rd9, %rd1, %rd68;
	ld.global.u32 	%r93, [%rd9];
	ld.shared.u64 	%rd69, [_ZZ44mergeSortWithThreadsAndBlocks_limited_sharedPiiE5right];
	rem.s32 	%r94, %r140, %r11;
	mul.wide.u32 	%rd70, %r94, 4;
	add.s64 	%rd71, %rd69, %rd70;
	st.u32 	[%rd71], %r93;
	setp.eq.s32 	%p14, %r28, 1;
	@%p14 bra 	$L__BB3_20;
	add.s32 	%r95, %r140, 1;
	ld.global.u32 	%r96, [%rd9+4];
	ld.shared.u64 	%rd72, [_ZZ44mergeSortWithThreadsAndBlocks_limited_sharedPiiE5right];
	rem.s32 	%r97, %r95, %r11;
	mul.wide.u32 	%rd73, %r97, 4;
	add.s64 	%rd74, %rd72, %rd73;
	st.u32 	[%rd74], %r96;
	setp.eq.s32 	%p15, %r28, 2;
	@%p15 bra 	$L__BB3_20;
	add.s32 	%r98, %r140, 2;
	ld.global.u32 	%r99, [%rd9+8];
	ld.shared.u64 	%rd75, [_ZZ44mergeSortWithThreadsAndBlocks_limited_sharedPiiE5right];
	rem.s32 	%r100, %r98, %r11;
	mul.wide.u32 	%rd76, %r100, 4;
	add.s64 	%rd77, %rd75, %rd76;
	st.u32 	[%rd77], %r99;
$L__BB3_20:
	bar.sync 	0;
	ld.global.u32 	%r101, [%rd1];
	ld.global.u32 	%r102, [%rd1+4];
	ld.global.u32 	%r103, [%rd1+8];
	ld.global.u32 	%r104, [%rd1+12];
	st.local.v2.u32 	[%rd2], {%r101, %r102};
	st.local.v2.u32 	[%rd2+8], {%r103, %r104};
	mov.u64 	%rd78, $str$3;
	cvta.global.u64 	%rd79, %rd78;
	add.u64 	%rd80, %SP, 24;
	{ // callseq 16, 0
	.param .b64 param0;
	st.param.b64 	[param0], %rd79;
	.param .b64 param1;
	st.param.b64 	[param1], %rd80;
	.param .b32 retval0;
	call.uni (retval0), 
	vprintf, 
	(
	param0, 
	param1
	);
	ld.param.b32 	%r105, [retval0];
	} // callseq 16
	st.local.v2.u32 	[%rd2], {%r21, %r22};
	st.local.u32 	[%rd2+8], %r11;
	mov.u64 	%rd81, $str$4;
	cvta.global.u64 	%rd82, %rd81;
	{ // callseq 17, 0
	.param .b64 param0;
	st.param.b64 	[param0], %rd82;
	.param .b64 param1;
	st.param.b64 	[param1], %rd80;
	.param .b32 retval0;
	call.uni (retval0), 
	vprintf, 
	(
	param0, 
	param1
	);
	ld.param.b32 	%r107, [retval0];
	} // callseq 17
	shl.b64 	%rd83, %rd3, 2;
	add.s64 	%rd10, %rd1, %rd83;
	ld.shared.u64 	%rd84, [_ZZ44mergeSortWithThreadsAndBlocks_limited_sharedPiiE4left];
	ld.shared.u64 	%rd11, [_ZZ44mergeSortWithThreadsAndBlocks_limited_sharedPiiE5right];
	rem.s32 	%r144, %r22, %r11;
	ld.u32 	%r109, [%rd84];
	ld.u32 	%r110, [%rd84+4];
	ld.global.u32 	%r111, [%rd10];
	ld.u32 	%r112, [%rd11];
	ld.u32 	%r113, [%rd11+4];
	ld.global.u32 	%r114, [%rd10+4];
	add.u64 	%rd85, %SP, 0;
	add.u64 	%rd86, %SPL, 0;
	st.local.v2.u32 	[%rd86], {%r109, %r110};
	st.local.v2.u32 	[%rd86+8], {%r111, %r112};
	st.local.v2.u32 	[%rd86+16], {%r113, %r114};
	mov.u64 	%rd87, $str;
	cvta.global.u64 	%rd88, %rd87;
	{ // callseq 18, 0
	.param .b64 param0;
	st.param.b64 	[param0], %rd88;
	.param .b64 param1;
	st.param.b64 	[param1], %rd85;
	.param .b32 retval0;
	call.uni (retval0), 
	vprintf, 
	(
	param0, 
	param1
	);
	ld.param.b32 	%r115, [retval0];
	} // callseq 18
	setp.ge.s32 	%p16, %r144, %r25;
	@%p16 bra 	$L__BB3_28;
	min.s32 	%r118, %r48, %r135;
	sub.s32 	%r36, %r118, %r144;
	and.b32  	%r37, %r36, 3;
	sub.s32 	%r119, %r144, %r118;
	setp.gt.u32 	%p17, %r119, -4;
	mov.b32 	%r143, 0;
	@%p17 bra 	$L__BB3_24;
	and.b32  	%r143, %r36, -4;
	mov.b32 	%r141, 0;
$L__BB3_23:
	mul.wide.s32 	%rd89, %r144, 4;
	add.s64 	%rd90, %rd11, %rd89;
	ld.u32 	%r121, [%rd90];
	mul.wide.u32 	%rd91, %r141, 4;
	add.s64 	%rd92, %rd10, %rd91;
	st.global.u32 	[%rd92], %r121;
	ld.u32 	%r122, [%rd90+4];
	st.global.u32 	[%rd92+4], %r122;
	ld.u32 	%r123, [%rd90+8];
	st.global.u32 	[%rd92+8], %r123;
	add.s32 	%r144, %r144, 4;
	ld.u32 	%r124, [%rd90+12];
	add.s32 	%r141, %r141, 4;
	st.global.u32 	[%rd92+12], %r124;
	setp.ne.s32 	%p18, %r141, %r143;
	@%p18 bra 	$L__BB3_23;
$L__BB3_24:
	setp.eq.s32 	%p19, %r37, 0;
	@%p19 bra 	$L__BB3_28;
	mul.wide.s32 	%rd93, %r144, 4;
	add.s64 	%rd12, %rd11, %rd93;
	ld.u32 	%r125, [%rd12];
	mul.wide.u32 	%rd94, %r143, 4;
	add.s64 	%rd13, %rd10, %rd94;
	st.global.u32 	[%rd13], %r125;
	setp.eq.s32 	%p20, %r37, 1;
	@%p20 bra 	$L__BB3_28;
	ld.u32 	%r126, [%rd12+4];
	st.global.u32 	[%rd13+4], %r126;
	setp.eq.s32 	%p21, %r37, 2;
	@%p21 bra 	$L__BB3_28;
	ld.u32 	%r127, [%rd12+8];
	st.global.u32 	[%rd13+8], %r127;
$L__BB3_28:
	ld.global.u32 	%r128, [%rd1];
	ld.global.u32 	%r129, [%rd1+4];
	ld.global.u32 	%r130, [%rd1+8];
	ld.global.u32 	%r131, [%rd1+12];
	st.local.v2.u32 	[%rd2], {%r128, %r129};
	st.local.v2.u32 	[%rd2+8], {%r130, %r131};
	mov.u64 	%rd95, $str$5;
	cvta.global.u64 	%rd96, %rd95;
	add.u64 	%rd97, %SP, 24;
	{ // callseq 19, 0
	.param .b64 param0;
	st.param.b64 	[param0], %rd96;
	.param .b64 param1;
	st.param.b64 	[param1], %rd97;
	.param .b32 retval0;
	call.uni (retval0), 
	vprintf, 
	(
	param0, 
	param1
	);
	ld.param.b32 	%r132, [retval0];
	} // callseq 19
	bar.sync 	0;
	add.s32 	%r136, %r136, 1;
	add.s32 	%r135, %r135, %r13;
	setp.ne.s32 	%p22, %r136, %r5;
	@%p22 bra 	$L__BB3_4;
$L__BB3_29:
	shl.b32 	%r134, %r134, 1;
	setp.lt.s32 	%p23, %r134, %r48;
	@%p23 bra 	$L__BB3_2;
$L__BB3_30:
	ret;

}
	// .globl	_Z29mergeSortWithBlocksAndThreadsPii
.visible .entry _Z29mergeSortWithBlocksAndThreadsPii(
	.param .u64 .ptr .align 1 _Z29mergeSortWithBlocksAndThreadsPii_param_0,
	.param .u32 _Z29mergeSortWithBlocksAndThreadsPii_param_1
)
{
	.reg .pred 	%p<36>;
	.reg .b32 	%r<156>;
	.reg .b64 	%rd<82>;

	ld.param.u64 	%rd19, [_Z29mergeSortWithBlocksAndThreadsPii_param_0];
	ld.param.u32 	%r60, [_Z29mergeSortWithBlocksAndThreadsPii_param_1];
	cvta.to.global.u64 	%rd1, %rd19;
	mov.u32 	%r61, %tid.x;
	mov.u32 	%r62, %ctaid.x;
	mov.u32 	%r63, %ntid.x;
	mad.lo.s32 	%r1, %r62, %r63, %r61;
	add.s32 	%r64, %r63, %r60;
	add.s32 	%r65, %r64, -1;
	div.u32 	%r135, %r65, %r63;
	setp.lt.s32 	%p1, %r135, 1;
	@%p1 bra 	$L__BB4_37;
	add.s64 	%rd2, %rd1, 32;
	shl.b32 	%r3, %r1, 1;
	mov.b32 	%r134, 1;
$L__BB4_2:
	mul.lo.s32 	%r6, %r134, %r3;
	add.s32 	%r7, %r6, %r134;
	setp.gt.s32 	%p2, %r7, %r60;
	@%p2 bra 	$L__BB4_37;
	add.s32 	%r8, %r7, -1;
	add.s32 	%r67, %r7, %r134;
	min.s32 	%r9, %r67, %r60;
	sub.s32 	%r10, %r8, %r6;
	sub.s32 	%r11, %r9, %r7;
	mul.wide.s32 	%rd20, %r10, 4;
	add.s64 	%rd21, %rd20, 4;
	{ // callseq 20, 0
	.param .b64 param0;
	st.param.b64 	[param0], %rd21;
	.param .b64 retval0;
	call.uni (retval0), 
	malloc, 
	(
	param0
	);
	ld.param.b64 	%rd22, [retval0];
	} // callseq 20
	mul.wide.s32 	%rd23, %r11, 4;
	{ // callseq 21, 0
	.param .b64 param0;
	st.param.b64 	[param0], %rd23;
	.param .b64 retval0;
	call.uni (retval0), 
	malloc, 
	(
	param0
	);
	ld.param.b64 	%rd24, [retval0];
	} // callseq 21
	setp.lt.s32 	%p3, %r10, 0;
	@%p3 bra 	$L__BB4_17;
	cvt.s64.s32 	%rd5, %r6;
	and.b32  	%r12, %r134, 15;
	setp.lt.u32 	%p4, %r10, 15;
	mov.b32 	%r136, 0;
	@%p4 bra 	$L__BB4_7;
	and.b32  	%r136, %r134, -16;
	neg.s32 	%r139, %r136;
	shl.b64 	%rd25, %rd5, 2;
	add.s64 	%rd81, %rd2, %rd25;
	add.s64 	%rd80, %rd22, 32;
$L__BB4_6:
	.pragma "nounroll";
	ld.global.u32 	%r69, [%rd81+-32];
	st.u32 	[%rd80+-32], %r69;
	ld.global.u32 	%r70, [%rd81+-28];
	st.u32 	[%rd80+-28], %r70;
	ld.global.u32 	%r71, [%rd81+-24];
	st.u32 	[%rd80+-24], %r71;
	ld.global.u32 	%r72, [%rd81+-20];
	st.u32 	[%rd80+-20], %r72;
	ld.global.u32 	%r73, [%rd81+-16];
	st.u32 	[%rd80+-16], %r73;
	ld.global.u32 	%r74, [%rd81+-12];
	st.u32 	[%rd80+-12], %r74;
	ld.global.u32 	%r75, [%rd81+-8];
	st.u32 	[%rd80+-8], %r75;
	ld.global.u32 	%r76, [%rd81+-4];
	st.u32 	[%rd80+-4], %r76;
	ld.global.u32 	%r77, [%rd81];
	st.u32 	[%rd80], %r77;
	ld.global.u32 	%r78, [%rd81+4];
	st.u32 	[%rd80+4], %r78;
	ld.global.u32 	%r79, [%rd81+8];
	st.u32 	[%rd80+8], %r79;
	ld.global.u32 	%r80, [%rd81+12];
	st.u32 	[%rd80+12], %r80;
	ld.global.u32 	%r81, [%rd81+16];
	st.u32 	[%rd80+16], %r81;
	ld.global.u32 	%r82, [%rd81+20];
	st.u32 	[%rd80+20], %r82;
	ld.global.u32 	%r83, [%rd81+24];
	st.u32 	[%rd80+24], %r83;
	ld.global.u32 	%r84, [%rd81+28];
	st.u32 	[%rd80+28], %r84;
	add.s32 	%r139, %r139, 16;
	add.s64 	%rd81, %rd81, 64;
	add.s64 	%rd80, %rd80, 64;
	setp.eq.s32 	%p5, %r139, 0;
	@%p5 bra 	$L__BB4_7;
	bra.uni 	$L__BB4_6;
$L__BB4_7:
	setp.eq.s32 	%p6, %r12, 0;
	@%p6 bra 	$L__BB4_17;
	and.b32  	%r16, %r134, 7;
	setp.lt.u32 	%p7, %r12, 8;
	@%p7 bra 	$L__BB4_10;
	cvt.u64.u32 	%rd26, %r136;
	add.s64 	%rd27, %rd26, %rd5;
	shl.b64 	%rd28, %rd27, 2;
	add.s64 	%rd29, %rd1, %rd28;
	ld.global.u32 	%r85, [%rd29];
	mul.wide.u32 	%rd30, %r136, 4;
	add.s64 	%rd31, %rd22, %rd30;
	st.u32 	[%rd31], %r85;
	ld.global.u32 	%r86, [%rd29+4];
	st.u32 	[%rd31+4], %r86;
	ld.global.u32 	%r87, [%rd29+8];
	st.u32 	[%rd31+8], %r87;
	ld.global.u32 	%r88, [%rd29+12];
	st.u32 	[%rd31+12], %r88;
	ld.global.u32 	%r89, [%rd29+16];
	st.u32 	[%rd31+16], %r89;
	ld.global.u32 	%r90, [%rd29+20];
	st.u32 	[%rd31+20], %r90;
	ld.global.u32 	%r91, [%rd29+24];
	st.u32 	[%rd31+24], %r91;
	ld.global.u32 	%r92, [%rd29+28];
	st.u32 	[%rd31+28], %r92;
	add.s32 	%r136, %r136, 8;
$L__BB4_10:
	setp.eq.s32 	%p8, %r16, 0;
	@%p8 bra 	$L__BB4_17;
	and.b32  	%r19, %r134, 3;
	setp.lt.u32 	%p9, %r16, 4;
	@%p9 bra 	$L__BB4_13;
	cvt.u64.u32 	%rd32, %r136;
	add.s64 	%rd33, %rd32, %rd5;
	shl.b64 	%rd34, %rd33, 2;
	add.s64 	%rd35, %rd1, %rd34;
	ld.global.u32 	%r93, [%rd35];
	mul.wide.u32 	%rd36, %r136, 4;
	add.s64 	%rd37, %rd22, %rd36;
	st.u32 	[%rd37], %r93;
	ld.global.u32 	%r94, [%rd35+4];
	st.u32 	[%rd37+4], %r94;
	ld.global.u32 	%r95, [%rd35+8];
	st.u32 	[%rd37+8], %r95;
	ld.global.u32 	%r96, [%rd35+12];
	st.u32 	[%rd37+12], %r96;
	add.s32 	%r136, %r136, 4;
$L__BB4_13:
	setp.eq.s32 	%p10, %r19, 0;
	@%p10 bra 	$L__BB4_17;
	cvt.u64.u32 	%rd38, %r136;
	add.s64 	%rd39, %rd38, %rd5;
	shl.b64 	%rd40, %rd39, 2;
	add.s64 	%rd8, %rd1, %rd40;
	ld.global.u32 	%r97, [%rd8];
	mul.wide.u32 	%rd41, %r136, 4;
	add.s64 	%rd9, %rd22, %rd41;
	st.u32 	[%rd9], %r97;
	setp.eq.s32 	%p11, %r19, 1;
	@%p11 bra 	$L__BB4_17;
	ld.global.u32 	%r98, [%rd8+4];
	st.u32 	[%rd9+4], %r98;
	setp.eq.s32 	%p12, %r19, 2;
	@%p12 bra 	$L__BB4_17;
	ld.global.u32 	%r99, [%rd8+8];
	st.u32 	[%rd9+8], %r99;
$L__BB4_17:
	setp.lt.s32 	%p13, %r11, 1;
	@%p13 bra 	$L__BB4_25;
	cvt.s64.s32 	%rd10, %r8;
	and.b32  	%r22, %r11, 3;
	sub.s32 	%r101, %r7, %r9;
	setp.gt.u32 	%p14, %r101, -4;
	mov.b32 	%r141, 0;
	@%p14 bra 	$L__BB4_21;
	and.b32  	%r141, %r11, 2147483644;
	mov.b32 	%r140, 0;
$L__BB4_20:
	cvt.u64.u32 	%rd42, %r140;
	add.s64 	%rd43, %rd10, %rd42;
	shl.b64 	%rd44, %rd43, 2;
	add.s64 	%rd45, %rd1, %rd44;
	ld.global.u32 	%r103, [%rd45+4];
	mul.wide.u32 	%rd46, %r140, 4;
	add.s64 	%rd47, %rd24, %rd46;
	st.u32 	[%rd47], %r103;
	ld.global.u32 	%r104, [%rd45+8];
	st.u32 	[%rd47+4], %r104;
	ld.global.u32 	%r105, [%rd45+12];
	st.u32 	[%rd47+8], %r105;
	ld.global.u32 	%r106, [%rd45+16];
	st.u32 	[%rd47+12], %r106;
	add.s32 	%r140, %r140, 4;
	setp.ne.s32 	%p15, %r140, %r141;
	@%p15 bra 	$L__BB4_20;
$L__BB4_21:
	setp.eq.s32 	%p16, %r22, 0;
	@%p16 bra 	$L__BB4_25;
	cvt.u64.u32 	%rd48, %r141;
	add.s64 	%rd49, %rd10, %rd48;
	shl.b64 	%rd50, %rd49, 2;
	add.s64 	%rd15, %rd1, %rd50;
	ld.global.u32 	%r107, [%rd15+4];
	mul.wide.u32 	%rd51, %r141, 4;
	add.s64 	%rd16, %rd24, %rd51;
	st.u32 	[%rd16], %r107;
	setp.eq.s32 	%p17, %r22, 1;
	@%p17 bra 	$L__BB4_25;
	ld.global.u32 	%r108, [%rd15+8];
	st.u32 	[%rd16+4], %r108;
	setp.eq.s32 	%p18, %r22, 2;
	@%p18 bra 	$L__BB4_25;
	ld.global.u32 	%r109, [%rd15+12];
	st.u32 	[%rd16+8], %r109;
$L__BB4_25:
	setp.lt.s32 	%p19, %r11, 1;
	mul.wide.s32 	%rd52, %r6, 4;
	add.s64 	%rd17, %rd1, %rd52;
	setp.lt.s32 	%p20, %r10, 0;
	mov.b32 	%r150, 0;
	or.pred  	%p21, %p20, %p19;
	mov.u32 	%r149, %r150;
	mov.u32 	%r148, %r150;
	@%p21 bra 	$L__BB4_28;
	mov.b32 	%r148, 0;
	mov.u32 	%r149, %r148;
	mov.u32 	%r150, %r148;
$L__BB4_27:
	mul.wide.u32 	%rd53, %r150, 4;
	add.s64 	%rd54, %rd22, %rd53;
	ld.u32 	%r112, [%rd54];
	mul.wide.u32 	%rd55, %r149, 4;
	add.s64 	%rd56, %rd24, %rd55;
	ld.u32 	%r114, [%rd56];
	setp.gt.s32 	%p22, %r112, %r114;
	setp.le.s32 	%p23, %r112, %r114;
	selp.u32 	%r116, 1, 0, %p23;
	add.s32 	%r150, %r150, %r116;
	selp.u32 	%r117, 1, 0, %p22;
	add.s32 	%r149, %r149, %r117;
	min.s32 	%r118, %r112, %r114;
	mul.wide.u32 	%rd57, %r148, 4;
	add.s64 	%rd58, %rd17, %rd57;
	st.global.u32 	[%rd58], %r118;
	add.s32 	%r148, %r148, 1;
	setp.le.s32 	%p24, %r150, %r10;
	setp.lt.s32 	%p25, %r149, %r11;
	and.pred  	%p26, %p24, %p25;
	@%p26 bra 	$L__BB4_27;
$L__BB4_28:
	setp.gt.s32 	%p27, %r150, %r10;
	mov.u32 	%r147, %r148;
	@%p27 bra 	$L__BB4_34;
	add.s32 	%r120, %r134, %r148;
	sub.s32 	%r32, %r120, %r150;
	sub.s32 	%r121, %r134, %r150;
	and.b32  	%r33, %r121, 3;
	setp.eq.s32 	%p28, %r33, 0;
	mov.u32 	%r145, %r148;
	mov.u32 	%r146, %r150;
	@%p28 bra 	$L__BB4_33;
	add.s32 	%r146, %r150, 1;
	mul.wide.s32 	%rd59, %r150, 4;
	add.s64 	%rd18, %rd22, %rd59;
	ld.u32 	%r122, [%rd18];
	add.s32 	%r145, %r148, 1;
	mul.wide.u32 	%rd60, %r148, 4;
	add.s64 	%rd61, %rd17, %rd60;
	st.global.u32 	[%rd61], %r122;
	setp.eq.s32 	%p29, %r33, 1;
	mov.u32 	%r147, %r145;
	@%p29 bra 	$L__BB4_33;
	add.s32 	%r146, %r150, 2;
	ld.u32 	%r123, [%rd18+4];
	add.s32 	%r147, %r148, 2;
	mul.wide.u32 	%rd62, %r145, 4;
	add.s64 	%rd63, %rd17, %rd62;
	st.global.u32 	[%rd63], %r123;
	setp.eq.s32 	%p30, %r33, 2;
	mov.u32 	%r145, %r147;
	@%p30 bra 	$L__BB4_33;
	add.s32 	%r146, %r150, 3;
	ld.u32 	%r124, [%rd18+8];
	add.s32 	%r145, %r148, 3;
	mul.wide.u32 	%rd64, %r147, 4;
	add.s64 	%rd65, %rd17, %rd64;
	st.global.u32 	[%rd65], %r124;
	mov.u32 	%r147, %r145;
$L__BB4_33:
	sub.s32 	%r125, %r150, %r134;
	setp.gt.u32 	%p31, %r125, -4;
	@%p31 bra 	$L__BB4_34;
	bra.uni 	$L__BB4_38;
$L__BB4_34:
	setp.ge.s32 	%p33, %r149, %r11;
	@%p33 bra 	$L__BB4_36;
$L__BB4_35:
	add.s32 	%r56, %r149, 1;
	mul.wide.s32 	%rd76, %r149, 4;
	add.s64 	%rd77, %rd24, %rd76;
	ld.u32 	%r133, [%rd77];
	add.s32 	%r57, %r147, 1;
	mul.wide.u32 	%rd78, %r147, 4;
	add.s64 	%rd79, %rd17, %rd78;
	st.global.u32 	[%rd79], %r133;
	setp.lt.s32 	%p34, %r56, %r11;
	mov.u32 	%r147, %r57;
	mov.u32 	%r149, %r56;
	@%p34 bra 	$L__BB4_35;
$L__BB4_36:
	{ // callseq 22, 0
	.param .b64 param0;
	st.param.b64 	[param0], %rd22;
	call.uni 
	free, 
	(
	param0
	);
	} // callseq 22
	{ // callseq 23, 0
	.param .b64 param0;
	st.param.b64 	[param0], %rd24;
	call.uni 
	free, 
	(
	param0
	);
	} // callseq 23
	bar.sync 	0;
	shr.u32 	%r58, %r135, 1;
	setp.gt.u32 	%p35, %r135, 1;
	shl.b32 	%r134, %r134, 1;
	mov.u32 	%r135, %r58;
	@%p35 bra 	$L__BB4_2;
$L__BB4_37:
	ret;
$L__BB4_38:
	mul.wide.s32 	%rd66, %r146, 4;
	add.s64 	%rd67, %rd22, %rd66;
	ld.u32 	%r126, [%rd67];
	add.s32 	%r127, %r145, 1;
	mul.wide.u32 	%rd68, %r145, 4;
	add.s64 	%rd69, %rd17, %rd68;
	st.global.u32 	[%rd69], %r126;
	ld.u32 	%r128, [%rd67+4];
	add.s32 	%r129, %r145, 2;
	mul.wide.u32 	%rd70, %r127, 4;
	add.s64 	%rd71, %rd17, %rd70;
	st.global.u32 	[%rd71], %r128;
	ld.u32 	%r130, [%rd67+8];
	add.s32 	%r131, %r145, 3;
	mul.wide.u32 	%rd72, %r129, 4;
	add.s64 	%rd73, %rd17, %rd72;
	st.global.u32 	[%rd73], %r130;
	add.s32 	%r146, %r146, 4;
	ld.u32 	%r132, [%rd67+12];
	add.s32 	%r145, %r145, 4;
	mul.wide.u32 	%rd74, %r131, 4;
	add.s64 	%rd75, %rd17, %rd74;
	st.global.u32 	[%rd75], %r132;
	setp.eq.s32 	%p32, %r145, %r32;
	mov.u32 	%r147, %r32;
	@%p32 bra 	$L__BB4_34;
	bra.uni 	$L__BB4_38;

}
	// .globl	_Z19mergeSortWithBlocksPii
.visible .entry _Z19mergeSortWithBlocksPii(
	.param .u64 .ptr .align 1 _Z19mergeSortWithBlocksPii_param_0,
	.param .u32 _Z19mergeSortWithBlocksPii_param_1
)
{
	.reg .pred 	%p<30>;
	.reg .b32 	%r<120>;
	.reg .b64 	%rd<67>;

	ld.param.u64 	%rd16, [_Z19mergeSortWithBlocksPii_param_0];
	ld.param.u32 	%r51, [_Z19mergeSortWithBlocksPii_param_1];
	cvta.to.global.u64 	%rd1, %rd16;
	setp.lt.s32 	%p1, %r51, 2;
	@%p1 bra 	$L__BB5_33;
	mov.u32 	%r52, %ctaid.x;
	shl.b32 	%r1, %r52, 1;
	add.s64 	%rd2, %rd1, 4;
	mov.u32 	%r100, %r51;
$L__BB5_2:
	and.b32  	%r53, %r100, 2147483646;
	div.u32 	%r3, %r51, %r53;
	mul.lo.s32 	%r4, %r3, %r1;
	add.s32 	%r5, %r4, %r3;
	setp.gt.s32 	%p2, %r5, %r51;
	@%p2 bra 	$L__BB5_33;
	add.s32 	%r54, %r5, %r3;
	min.s32 	%r6, %r54, %r51;
	sub.s32 	%r7, %r6, %r5;
	mul.wide.u32 	%rd17, %r3, 4;
	{ // callseq 24, 0
	.param .b64 param0;
	st.param.b64 	[param0], %rd17;
	.param .b64 retval0;
	call.uni (retval0), 
	malloc, 
	(
	param0
	);
	ld.param.b64 	%rd18, [retval0];
	} // callseq 24
	mul.wide.s32 	%rd19, %r7, 4;
	{ // callseq 25, 0
	.param .b64 param0;
	st.param.b64 	[param0], %rd19;
	.param .b64 retval0;
	call.uni (retval0), 
	malloc, 
	(
	param0
	);
	ld.param.b64 	%rd20, [retval0];
	} // callseq 25
	setp.lt.s32 	%p3, %r3, 1;
	@%p3 bra 	$L__BB5_11;
	and.b32  	%r8, %r3, 3;
	setp.lt.u32 	%p4, %r3, 4;
	mov.b32 	%r101, 0;
	@%p4 bra 	$L__BB5_7;
	and.b32  	%r101, %r3, 2147483644;
	neg.s32 	%r102, %r101;
	add.s64 	%rd66, %rd18, 8;
	mov.b32 	%r103, 0;
$L__BB5_6:
	add.s32 	%r57, %r103, %r4;
	mul.wide.u32 	%rd21, %r57, 4;
	add.s64 	%rd22, %rd1, %rd21;
	ld.global.u32 	%r58, [%rd22];
	st.u32 	[%rd66+-8], %r58;
	ld.global.u32 	%r59, [%rd22+4];
	st.u32 	[%rd66+-4], %r59;
	ld.global.u32 	%r60, [%rd22+8];
	st.u32 	[%rd66], %r60;
	ld.global.u32 	%r61, [%rd22+12];
	st.u32 	[%rd66+4], %r61;
	add.s32 	%r103, %r103, 4;
	add.s32 	%r102, %r102, 4;
	add.s64 	%rd66, %rd66, 16;
	setp.eq.s32 	%p5, %r102, 0;
	@%p5 bra 	$L__BB5_7;
	bra.uni 	$L__BB5_6;
$L__BB5_7:
	setp.eq.s32 	%p6, %r8, 0;
	@%p6 bra 	$L__BB5_11;
	cvt.u64.u32 	%rd6, %r101;
	add.s32 	%r62, %r101, %r4;
	mul.wide.u32 	%rd23, %r62, 4;
	add.s64 	%rd24, %rd1, %rd23;
	ld.global.u32 	%r63, [%rd24];
	mul.wide.u32 	%rd25, %r101, 4;
	add.s64 	%rd7, %rd18, %rd25;
	st.u32 	[%rd7], %r63;
	setp.eq.s32 	%p7, %r8, 1;
	@%p7 bra 	$L__BB5_11;
	cvt.u64.u32 	%rd26, %r4;
	add.s64 	%rd27, %rd6, %rd26;
	shl.b64 	%rd28, %rd27, 2;
	add.s64 	%rd8, %rd1, %rd28;
	ld.global.u32 	%r64, [%rd8+4];
	st.u32 	[%rd7+4], %r64;
	setp.eq.s32 	%p8, %r8, 2;
	@%p8 bra 	$L__BB5_11;
	ld.global.u32 	%r65, [%rd8+8];
	st.u32 	[%rd7+8], %r65;
$L__BB5_11:
	setp.lt.s32 	%p9, %r7, 1;
	@%p9 bra 	$L__BB5_19;
	and.b32  	%r12, %r7, 3;
	sub.s32 	%r67, %r5, %r6;
	setp.gt.u32 	%p10, %r67, -4;
	mov.b32 	%r105, 0;
	@%p10 bra 	$L__BB5_15;
	and.b32  	%r105, %r7, 2147483644;
	mov.b32 	%r104, 0;
$L__BB5_14:
	cvt.u64.u32 	%rd29, %r104;
	cvt.u64.u32 	%rd30, %r5;
	add.s64 	%rd31, %rd30, %rd29;
	shl.b64 	%rd32, %rd31, 2;
	add.s64 	%rd33, %rd2, %rd32;
	ld.global.u32 	%r69, [%rd33+-4];
	mul.wide.u32 	%rd34, %r104, 4;
	add.s64 	%rd35, %rd20, %rd34;
	st.u32 	[%rd35], %r69;
	ld.global.u32 	%r70, [%rd33];
	st.u32 	[%rd35+4], %r70;
	ld.global.u32 	%r71, [%rd33+4];
	st.u32 	[%rd35+8], %r71;
	ld.global.u32 	%r72, [%rd33+8];
	st.u32 	[%rd35+12], %r72;
	add.s32 	%r104, %r104, 4;
	setp.ne.s32 	%p11, %r104, %r105;
	@%p11 bra 	$L__BB5_14;
$L__BB5_15:
	setp.eq.s32 	%p12, %r12, 0;
	@%p12 bra 	$L__BB5_19;
	cvt.u64.u32 	%rd36, %r105;
	cvt.u64.u32 	%rd11, %r5;
	add.s64 	%rd37, %rd11, %rd36;
	shl.b64 	%rd38, %rd37, 2;
	add.s64 	%rd39, %rd2, %rd38;
	ld.global.u32 	%r73, [%rd39+-4];
	mul.wide.u32 	%rd40, %r105, 4;
	add.s64 	%rd12, %rd20, %rd40;
	st.u32 	[%rd12], %r73;
	setp.eq.s32 	%p13, %r12, 1;
	@%p13 bra 	$L__BB5_19;
	add.s32 	%r74, %r105, 1;
	cvt.u64.u32 	%rd41, %r74;
	add.s64 	%rd42, %rd11, %rd41;
	shl.b64 	%rd43, %rd42, 2;
	add.s64 	%rd44, %rd2, %rd43;
	ld.global.u32 	%r75, [%rd44+-4];
	st.u32 	[%rd12+4], %r75;
	setp.eq.s32 	%p14, %r12, 2;
	@%p14 bra 	$L__BB5_19;
	add.s32 	%r76, %r105, 2;
	cvt.u64.u32 	%rd45, %r76;
	add.s64 	%rd46, %rd11, %rd45;
	shl.b64 	%rd47, %rd46, 2;
	add.s64 	%rd48, %rd2, %rd47;
	ld.global.u32 	%r77, [%rd48+-4];
	st.u32 	[%rd12+8], %r77;
$L__BB5_19:
	mul.wide.u32 	%rd49, %r4, 4;
	add.s64 	%rd13, %rd1, %rd49;
	mov.b32 	%r114, 0;
	min.s32 	%r79, %r3, %r7;
	setp.lt.s32 	%p15, %r79, 1;
	mov.u32 	%r113, %r114;
	mov.u32 	%r112, %r114;
	@%p15 bra 	$L__BB5_22;
	mov.b32 	%r112, 0;
	mov.u32 	%r113, %r112;
	mov.u32 	%r114, %r112;
$L__BB5_21:
	mul.wide.u32 	%rd50, %r114, 4;
	add.s64 	%rd51, %rd18, %rd50;
	ld.u32 	%r81, [%rd51];
	mul.wide.u32 	%rd52, %r113, 4;
	add.s64 	%rd53, %rd20, %rd52;
	ld.u32 	%r83, [%rd53];
	setp.gt.s32 	%p16, %r81, %r83;
	setp.le.s32 	%p17, %r81, %r83;
	selp.u32 	%r85, 1, 0, %p17;
	add.s32 	%r114, %r114, %r85;
	selp.u32 	%r86, 1, 0, %p16;
	add.s32 	%r113, %r113, %r86;
	min.s32 	%r87, %r81, %r83;
	mul.wide.u32 	%rd54, %r112, 4;
	add.s64 	%rd55, %rd13, %rd54;
	st.global.u32 	[%rd55], %r87;
	add.s32 	%r112, %r112, 1;
	setp.lt.s32 	%p18, %r114, %r3;
	setp.lt.s32 	%p19, %r113, %r7;
	and.pred  	%p20, %p18, %p19;
	@%p20 bra 	$L__BB5_21;
$L__BB5_22:
	setp.ge.s32 	%p21, %r114, %r3;
	mov.u32 	%r115, %r112;
	@%p21 bra 	$L__BB5_30;
	sub.s32 	%r89, %r3, %r114;
	and.b32  	%r24, %r89, 3;
	setp.eq.s32 	%p22, %r24, 0;
	mov.u32 	%r115, %r112;
	mov.u32 	%r110, %r114;
	@%p22 bra 	$L__BB5_27;
	add.s32 	%r110, %r114, 1;
	mul.wide.s32 	%rd56, %r114, 4;
	add.s64 	%rd14, %rd18, %rd56;
	ld.u32 	%r90, [%rd14];
	add.s32 	%r115, %r112, 1;
	mul.wide.u32 	%rd57, %r112, 4;
	add.s64 	%rd15, %rd13, %rd57;
	st.global.u32 	[%rd15], %r90;
	setp.eq.s32 	%p23, %r24, 1;
	@%p23 bra 	$L__BB5_27;
	add.s32 	%r110, %r114, 2;
	ld.u32 	%r91, [%rd14+4];
	add.s32 	%r115, %r112, 2;
	st.global.u32 	[%rd15+4], %r91;
	setp.eq.s32 	%p24, %r24, 2;
	@%p24 bra 	$L__BB5_27;
	add.s32 	%r110, %r114, 3;
	ld.u32 	%r92, [%rd14+8];
	add.s32 	%r115, %r112, 3;
	st.global.u32 	[%rd15+8], %r92;
$L__BB5_27:
	sub.s32 	%r93, %r114, %r3;
	setp.gt.u32 	%p25, %r93, -4;
	@%p25 bra 	$L__BB5_30;
	add.s32 	%r34, %r3, -1;
$L__BB5_29:
	mul.wide.s32 	%rd58, %r110, 4;
	add.s64 	%rd59, %rd18, %rd58;
	ld.u32 	%r94, [%rd59];
	mul.wide.u32 	%rd60, %r115, 4;
	add.s64 	%rd61, %rd13, %rd60;
	st.global.u32 	[%rd61], %r94;
	ld.u32 	%r95, [%rd59+4];
	st.global.u32 	[%rd61+4], %r95;
	add.s32 	%r96, %r110, 3;
	ld.u32 	%r97, [%rd59+8];
	st.global.u32 	[%rd61+8], %r97;
	add.s32 	%r110, %r110, 4;
	ld.u32 	%r98, [%rd59+12];
	add.s32 	%r115, %r115, 4;
	st.global.u32 	[%rd61+12], %r98;
	setp.lt.s32 	%p26, %r96, %r34;
	@%p26 bra 	$L__BB5_29;
$L__BB5_30:
	setp.ge.s32 	%p27, %r113, %r7;
	@%p27 bra 	$L__BB5_32;
$L__BB5_31:
	add.s32 	%r48, %r113, 1;
	mul.wide.s32 	%rd62, %r113, 4;
	add.s64 	%rd63, %rd20, %rd62;
	ld.u32 	%r99, [%rd63];
	add.s32 	%r49, %r115, 1;
	mul.wide.u32 	%rd64, %r115, 4;
	add.s64 	%rd65, %rd13, %rd64;
	st.global.u32 	[%rd65], %r99;
	setp.lt.s32 	%p28, %r48, %r7;
	mov.u32 	%r115, %r49;
	mov.u32 	%r113, %r48;
	@%p28 bra 	$L__BB5_31;
$L__BB5_32:
	{ // callseq 26, 0
	.param .b64 param0;
	st.param.b64 	[param0], %rd18;
	call.uni 
	free, 
	(
	param0
	);
	} // callseq 26
	{ // callseq 27, 0
	.param .b64 param0;
	st.param.b64 	[param0], %rd20;
	call.uni 
	free, 
	(
	param0
	);
	} // callseq 27
	bar.sync 	0;
	setp.gt.u32 	%p29, %r100, 3;
	shr.u32 	%r100, %r100, 1;
	@%p29 bra 	$L__BB5_2;
$L__BB5_33:
	ret;

}
	// .globl	_Z26mergeSortWithSharedMemmoryPii
.visible .entry _Z26mergeSortWithSharedMemmoryPii(
	.param .u64 .ptr .align 1 _Z26mergeSortWithSharedMemmoryPii_param_0,
	.param .u32 _Z26mergeSortWithSharedMemmoryPii_param_1
)
{
	.reg .pred 	%p<19>;
	.reg .b32 	%r<104>;
	.reg .b64 	%rd<27>;

	ld.param.u64 	%rd3, [_Z26mergeSortWithSharedMemmoryPii_param_0];
	ld.param.u32 	%r40, [_Z26mergeSortWithSharedMemmoryPii_param_1];
	cvta.to.global.u64 	%rd1, %rd3;
	setp.lt.s32 	%p1, %r40, 2;
	@%p1 bra 	$L__BB6_18;
	mov.u32 	%r1, %ctaid.x;
	mov.b32 	%r89, 1;
	mov.u32 	%r2, %tid.x;
	mov.u32 	%r45, sharedArray;
$L__BB6_2:
	shl.b32 	%r4, %r89, 1;
	mul.lo.s32 	%r5, %r4, %r1;
	add.s32 	%r6, %r5, %r89;
	add.s32 	%r42, %r6, %r89;
	min.s32 	%r43, %r42, %r40;
	sub.s32 	%r7, %r43, %r6;
	shl.b32 	%r44, %r5, 2;
	add.s32 	%r8, %r45, %r44;
	setp.ge.u32 	%p2, %r2, %r89;
	@%p2 bra 	$L__BB6_4;
	add.s32 	%r46, %r5, %r2;
	mul.wide.u32 	%rd4, %r46, 4;
	add.s64 	%rd5, %rd1, %rd4;
	ld.global.u32 	%r47, [%rd5];
	shl.b32 	%r48, %r2, 2;
	add.s32 	%r49, %r8, %r48;
	st.shared.u32 	[%r49], %r47;
$L__BB6_4:
	shl.b32 	%r50, %r89, 2;
	add.s32 	%r9, %r8, %r50;
	setp.ge.u32 	%p3, %r2, %r7;
	@%p3 bra 	$L__BB6_6;
	add.s32 	%r51, %r6, %r2;
	mul.wide.u32 	%rd6, %r51, 4;
	add.s64 	%rd7, %rd1, %rd6;
	ld.global.u32 	%r52, [%rd7];
	shl.b32 	%r53, %r2, 2;
	add.s32 	%r54, %r9, %r53;
	st.shared.u32 	[%r54], %r52;
$L__BB6_6:
	bar.sync 	0;
	mul.wide.s32 	%rd8, %r5, 4;
	add.s64 	%rd2, %rd1, %rd8;
	min.s32 	%r56, %r89, %r7;
	setp.lt.s32 	%p4, %r56, 1;
	mov.b32 	%r98, 0;
	mov.u32 	%r97, %r98;
	mov.u32 	%r96, %r98;
	@%p4 bra 	$L__BB6_9;
	mov.b32 	%r96, 0;
	mov.u32 	%r97, %r96;
	mov.u32 	%r98, %r96;
$L__BB6_8:
	shl.b32 	%r58, %r98, 2;
	add.s32 	%r59, %r8, %r58;
	ld.shared.u32 	%r60, [%r59];
	shl.b32 	%r62, %r97, 2;
	add.s32 	%r63, %r9, %r62;
	ld.shared.u32 	%r64, [%r63];
	setp.gt.s32 	%p5, %r60, %r64;
	setp.le.s32 	%p6, %r60, %r64;
	selp.u32 	%r66, 1, 0, %p6;
	add.s32 	%r98, %r98, %r66;
	selp.u32 	%r67, 1, 0, %p5;
	add.s32 	%r97, %r97, %r67;
	min.s32 	%r68, %r60, %r64;
	mul.wide.u32 	%rd9, %r96, 4;
	add.s64 	%rd10, %rd2, %rd9;
	st.global.u32 	[%rd10], %r68;
	add.s32 	%r96, %r96, 1;
	setp.lt.s32 	%p7, %r98, %r89;
	setp.lt.s32 	%p8, %r97, %r7;
	and.pred  	%p9, %p7, %p8;
	@%p9 bra 	$L__BB6_8;
$L__BB6_9:
	setp.ge.s32 	%p10, %r98, %r89;
	mov.u32 	%r95, %r96;
	@%p10 bra 	$L__BB6_15;
	add.s32 	%r70, %r89, %r96;
	sub.s32 	%r13, %r70, %r98;
	sub.s32 	%r71, %r89, %r98;
	and.b32  	%r14, %r71, 3;
	setp.eq.s32 	%p11, %r14, 0;
	mov.u32 	%r93, %r96;
	mov.u32 	%r94, %r98;
	@%p11 bra 	$L__BB6_14;
	add.s32 	%r94, %r98, 1;
	shl.b32 	%r72, %r98, 2;
	add.s32 	%r16, %r8, %r72;
	ld.shared.u32 	%r73, [%r16];
	add.s32 	%r93, %r96, 1;
	mul.wide.u32 	%rd11, %r96, 4;
	add.s64 	%rd12, %rd2, %rd11;
	st.global.u32 	[%rd12], %r73;
	setp.eq.s32 	%p12, %r14, 1;
	mov.u32 	%r95, %r93;
	@%p12 bra 	$L__BB6_14;
	add.s32 	%r94, %r98, 2;
	ld.shared.u32 	%r74, [%r16+4];
	add.s32 	%r95, %r96, 2;
	mul.wide.u32 	%rd13, %r93, 4;
	add.s64 	%rd14, %rd2, %rd13;
	st.global.u32 	[%rd14], %r74;
	setp.eq.s32 	%p13, %r14, 2;
	mov.u32 	%r93, %r95;
	@%p13 bra 	$L__BB6_14;
	add.s32 	%r94, %r98, 3;
	ld.shared.u32 	%r75, [%r16+8];
	add.s32 	%r93, %r96, 3;
	mul.wide.u32 	%rd15, %r95, 4;
	add.s64 	%rd16, %rd2, %rd15;
	st.global.u32 	[%rd16], %r75;
	mov.u32 	%r95, %r93;
$L__BB6_14:
	sub.s32 	%r76, %r98, %r89;
	setp.gt.u32 	%p14, %r76, -4;
	@%p14 bra 	$L__BB6_15;
	bra.uni 	$L__BB6_19;
$L__BB6_15:
	setp.ge.s32 	%p16, %r97, %r7;
	@%p16 bra 	$L__BB6_17;
$L__BB6_16:
	add.s32 	%r38, %r97, 1;
	shl.b32 	%r86, %r97, 2;
	add.s32 	%r87, %r9, %r86;
	ld.shared.u32 	%r88, [%r87];
	add.s32 	%r39, %r95, 1;
	mul.wide.u32 	%rd25, %r95, 4;
	add.s64 	%rd26, %rd2, %rd25;
	st.global.u32 	[%rd26], %r88;
	setp.lt.s32 	%p17, %r38, %r7;
	mov.u32 	%r95, %r39;
	mov.u32 	%r97, %r38;
	@%p17 bra 	$L__BB6_16;
$L__BB6_17:
	bar.sync 	0;
	setp.lt.s32 	%p18, %r4, %r40;
	mov.u32 	%r89, %r4;
	@%p18 bra 	$L__BB6_2;
$L__BB6_18:
	ret;
$L__BB6_19:
	shl.b32 	%r77, %r94, 2;
	add.s32 	%r78, %r8, %r77;
	ld.shared.u32 	%r79, [%r78];
	add.s32 	%r80, %r93, 1;
	mul.wide.u32 	%rd17, %r93, 4;
	add.s64 	%rd18, %rd2, %rd17;
	st.global.u32 	[%rd18], %r79;
	ld.shared.u32 	%r81, [%r78+4];
	add.s32 	%r82, %r93, 2;
	mul.wide.u32 	%rd19, %r80, 4;
	add.s64 	%rd20, %rd2, %rd19;
	st.global.u32 	[%rd20], %r81;
	ld.shared.u32 	%r83, [%r78+8];
	add.s32 	%r84, %r93, 3;
	mul.wide.u32 	%rd21, %r82, 4;
	add.s64 	%rd22, %rd2, %rd21;
	st.global.u32 	[%rd22], %r83;
	add.s32 	%r94, %r94, 4;
	ld.shared.u32 	%r85, [%r78+12];
	add.s32 	%r93, %r93, 4;
	mul.wide.u32 	%rd23, %r84, 4;
	add.s64 	%rd24, %rd2, %rd23;
	st.global.u32 	[%rd24], %r85;
	setp.eq.s32 	%p15, %r93, %r13;
	mov.u32 	%r95, %r13;
	@%p15 bra 	$L__BB6_15;
	bra.uni 	$L__BB6_19;

}


// ===== COMPILED SASS (sm_100) =====

	.target	sm_100

	.elftype	@"ET_EXEC"


//--------------------- .note.nv.tkinfo           --------------------------
	.section	.note.nv.tkinfo,"",@"SHT_NOTE"
	.sectionflags	@"SHF_NOTE_NV_TKINFO"
	.tkinfo
        /*0018*/ 	.word	0x00000002
        /*0030*/ 	.string	""
        /*0030*/ 	.string	"ptxas"
        /*0030*/ 	.string	"Cuda compilation tools, release 13.0, V13.0.88"
        /*0030*/ 	.string	"Build cuda_13.0.r13.0/compiler.36424714_0"
        /*0030*/ 	.string	"-arch sm_100 -m 64 "



//--------------------- .note.nv.cuinfo           --------------------------
	.section	.note.nv.cuinfo,"",@"SHT_NOTE"
	.sectionflags	@"SHF_NOTE_NV_CUINFO"
        /*0018*/ 	.short	0x0002
        /*001a*/ 	.short	0x0064
        /*001c*/ 	.short	0x0082
	.zero		2


//--------------------- .nv.info                  --------------------------
	.section	.nv.info,"",@"SHT_CUDA_INFO"
	.align	4


	//----- nvinfo : EIATTR_REGCOUNT
	.align		4
        /*0000*/ 	.byte	0x04, 0x2f
        /*0002*/ 	.short	(.L_7 - .L_6)
	.align		4
.L_6:
        /*0004*/ 	.word	index@(_Z9mergeSortPii)
        /*0008*/ 	.word	0x00000020


	//----- nvinfo : EIATTR_FRAME_SIZE
	.align		4
.L_7:
        /*000c*/ 	.byte	0x04, 0x11
        /*000e*/ 	.short	(.L_9 - .L_8)
	.align		4
.L_8:
        /*0010*/ 	.word	index@(_Z9mergeSortPii)
        /*0014*/ 	.word	0x00000000


	//----- nvinfo : EIATTR_REGCOUNT
	.align		4
.L_9:
        /*0018*/ 	.byte	0x04, 0x2f
        /*001a*/ 	.short	(.L_11 - .L_10)
	.align		4
.L_10:
        /*001c*/ 	.word	index@(_Z20mergeSortWithThreadsPii)
        /*0020*/ 	.word	0x00000028


	//----- nvinfo : EIATTR_FRAME_SIZE
	.align		4
.L_11:
        /*0024*/ 	.byte	0x04, 0x11
        /*0026*/ 	.short	(.L_13 - .L_12)
	.align		4
.L_12:
        /*0028*/ 	.word	index@(_Z20mergeSortWithThreadsPii)
        /*002c*/ 	.word	0x00000000


	//----- nvinfo : EIATTR_REGCOUNT
	.align		4
.L_13:
        /*0030*/ 	.byte	0x04, 0x2f
        /*0032*/ 	.short	(.L_15 - .L_14)
	.align		4
.L_14:
        /*0034*/ 	.word	index@(_Z37mergeSortWithThreadsAndBlocks_limitedPii)
        /*0038*/ 	.word	0x00000028


	//----- nvinfo : EIATTR_FRAME_SIZE
	.align		4
.L_15:
        /*003c*/ 	.byte	0x04, 0x11
        /*003e*/ 	.short	(.L_17 - .L_16)
	.align		4
.L_16:
        /*0040*/ 	.word	index@(_Z37mergeSortWithThreadsAndBlocks_limitedPii)
        /*0044*/ 	.word	0x00000000


	//----- nvinfo : EIATTR_REGCOUNT
	.align		4
.L_17:
        /*0048*/ 	.byte	0x04, 0x2f
        /*004a*/ 	.short	(.L_19 - .L_18)
	.align		4
.L_18:
        /*004c*/ 	.word	index@(_Z44mergeSortWithThreadsAndBlocks_limited_sharedPii)
        /*0050*/ 	.word	0x0000002c


	//----- nvinfo : EIATTR_FRAME_SIZE
	.align		4
.L_19:
        /*0054*/ 	.byte	0x04, 0x11
        /*0056*/ 	.short	(.L_21 - .L_20)
	.align		4
.L_20:
        /*0058*/ 	.word	index@(_Z44mergeSortWithThreadsAndBlocks_limited_sharedPii)
        /*005c*/ 	.word	0x00000030


	//----- nvinfo : EIATTR_REGCOUNT
	.align		4
.L_21:
        /*0060*/ 	.byte	0x04, 0x2f
        /*0062*/ 	.short	(.L_23 - .L_22)
	.align		4
.L_22:
        /*0064*/ 	.word	index@(_Z29mergeSortWithBlocksAndThreadsPii)
        /*0068*/ 	.word	0x00000020


	//----- nvinfo : EIATTR_FRAME_SIZE
	.align		4
.L_23:
        /*006c*/ 	.byte	0x04, 0x11
        /*006e*/ 	.short	(.L_25 - .L_24)
	.align		4
.L_24:
        /*0070*/ 	.word	index@(_Z29mergeSortWithBlocksAndThreadsPii)
        /*0074*/ 	.word	0x00000000


	//----- nvinfo : EIATTR_REGCOUNT
	.align		4
.L_25:
        /*0078*/ 	.byte	0x04, 0x2f
        /*007a*/ 	.short	(.L_27 - .L_26)
	.align		4
.L_26:
        /*007c*/ 	.word	index@(_Z19mergeSortWithBlocksPii)
        /*0080*/ 	.word	0x00000020


	//----- nvinfo : EIATTR_FRAME_SIZE
	.align		4
.L_27:
        /*0084*/ 	.byte	0x04, 0x11
        /*0086*/ 	.short	(.L_29 - .L_28)
	.align		4
.L_28:
        /*0088*/ 	.word	index@(_Z19mergeSortWithBlocksPii)
        /*008c*/ 	.word	0x00000000


	//----- nvinfo : EIATTR_REGCOUNT
	.align		4
.L_29:
        /*0090*/ 	.byte	0x04, 0x2f
        /*0092*/ 	.short	(.L_31 - .L_30)
	.align		4
.L_30:
        /*0094*/ 	.word	index@(_Z26mergeSortWithSharedMemmoryPii)
        /*0098*/ 	.word	0x00000020


	//----- nvinfo : EIATTR_FRAME_SIZE
	.align		4
.L_31:
        /*009c*/ 	.byte	0x04, 0x11
        /*009e*/ 	.short	(.L_33 - .L_32)
	.align		4
.L_32:
        /*00a0*/ 	.word	index@(_Z26mergeSortWithSharedMemmoryPii)
        /*00a4*/ 	.word	0x00000000


	//----- nvinfo : EIATTR_MIN_STACK_SIZE
	.align		4
.L_33:
        /*00a8*/ 	.byte	0x04, 0x12
        /*00aa*/ 	.short	(.L_35 - .L_34)
	.align		4
.L_34:
        /*00ac*/ 	.word	index@(_Z26mergeSortWithSharedMemmoryPii)
        /*00b0*/ 	.word	0x00000000


	//----- nvinfo : EIATTR_MIN_STACK_SIZE
	.align		4
.L_35:
        /*00b4*/ 	.byte	0x04, 0x12
        /*00b6*/ 	.short	(.L_37 - .L_36)
	.align		4
.L_36:
        /*00b8*/ 	.word	index@(_Z19mergeSortWithBlocksPii)
        /*00bc*/ 	.word	0x00000000


	//----- nvinfo : EIATTR_MIN_STACK_SIZE
	.align		4
.L_37:
        /*00c0*/ 	.byte	0x04, 0x12
        /*00c2*/ 	.short	(.L_39 - .L_38)
	.align		4
.L_38:
        /*00c4*/ 	.word	index@(_Z29mergeSortWithBlocksAndThreadsPii)
        /*00c8*/ 	.word	0x00000000


	//----- nvinfo : EIATTR_MIN_STACK_SIZE
	.align		4
.L_39:
        /*00cc*/ 	.byte	0x04, 0x12
        /*00ce*/ 	.short	(.L_41 - .L_40)
	.align		4
.L_40:
        /*00d0*/ 	.word	index@(_Z44mergeSortWithThreadsAndBlocks_limited_sharedPii)
        /*00d4*/ 	.word	0x00000030


	//----- nvinfo : EIATTR_MIN_STACK_SIZE
	.align		4
.L_41:
        /*00d8*/ 	.byte	0x04, 0x12
        /*00da*/ 	.short	(.L_43 - .L_42)
	.align		4
.L_42:
        /*00dc*/ 	.word	index@(_Z37mergeSortWithThreadsAndBlocks_limitedPii)
        /*00e0*/ 	.word	0x00000000


	//----- nvinfo : EIATTR_MIN_STACK_SIZE
	.align		4
.L_43:
        /*00e4*/ 	.byte	0x04, 0x12
        /*00e6*/ 	.short	(.L_45 - .L_44)
	.align		4
.L_44:
        /*00e8*/ 	.word	index@(_Z20mergeSortWithThreadsPii)
        /*00ec*/ 	.word	0x00000000


	//----- nvinfo : EIATTR_MIN_STACK_SIZE
	.align		4
.L_45:
        /*00f0*/ 	.byte	0x04, 0x12
        /*00f2*/ 	.short	(.L_47 - .L_46)
	.align		4
.L_46:
        /*00f4*/ 	.word	index@(_Z9mergeSortPii)
        /*00f8*/ 	.word	0x00000000
.L_47:


//--------------------- .nv.compat                --------------------------
	.section	.nv.compat,"",@"SHT_CUDA_COMPAT_INFO"
	.align	4
        /*0000*/ 	.byte	0x02, 0x09, 0x00, 0x00, 0x02, 0x02, 0x01, 0x00, 0x02, 0x05, 0x05, 0x00, 0x03, 0x07, 0x01, 0x01
        /*0010*/ 	.byte	0x02, 0x03, 0x00, 0x00, 0x02, 0x06, 0x01, 0x00, 0x04, 0x0b, 0x08, 0x00, 0x09, 0x00, 0x00, 0x00
        /*0020*/ 	.byte	0x00, 0x00, 0x00, 0x00


//--------------------- .nv.info._Z26mergeSortWithSharedMemmoryPii --------------------------
	.section	.nv.info._Z26mergeSortWithSharedMemmoryPii,"",@"SHT_CUDA_INFO"
	.sectionflags	@""
	.align	4


	//----- nvinfo : EIATTR_CUDA_API_VERSION
	.align		4
        /*0000*/ 	.byte	0x04, 0x37
        /*0002*/ 	.short	(.L_49 - .L_48)
.L_48:
        /*0004*/ 	.word	0x00000082


	//----- nvinfo : EIATTR_KPARAM_INFO
	.align		4
.L_49:
        /*0008*/ 	.byte	0x04, 0x17
        /*000a*/ 	.short	(.L_51 - .L_50)
.L_50:
        /*000c*/ 	.word	0x00000000
        /*0010*/ 	.short	0x0001
        /*0012*/ 	.short	0x0008
        /*0014*/ 	.byte	0x00, 0xf0, 0x11, 0x00


	//----- nvinfo : EIATTR_KPARAM_INFO
	.align		4
.L_51:
        /*0018*/ 	.byte	0x04, 0x17
        /*001a*/ 	.short	(.L_53 - .L_52)
.L_52:
        /*001c*/ 	.word	0x00000000
        /*0020*/ 	.short	0x0000
        /*0022*/ 	.short	0x0000
        /*0024*/ 	.byte	0x00, 0xf5, 0x21, 0x00


	//----- nvinfo : EIATTR_SPARSE_MMA_MASK
	.align		4
.L_53:
        /*0028*/ 	.byte	0x03, 0x50
        /*002a*/ 	.short	0x0000


	//----- nvinfo : EIATTR_MAXREG_COUNT
	.align		4
        /*002c*/ 	.byte	0x03, 0x1b
        /*002e*/ 	.short	0x00ff


	//----- nvinfo : EIATTR_NUM_BARRIERS
	.align		4
        /*0030*/ 	.byte	0x02, 0x4c
        /*0032*/ 	.byte	0x01
	.zero		1


	//----- nvinfo : EIATTR_MERCURY_ISA_VERSION
	.align		4
        /*0034*/ 	.byte	0x03, 0x5f
        /*0036*/ 	.short	0x0101


	//----- nvinfo : EIATTR_VRC_CTA_INIT_COUNT
	.align		4
        /*0038*/ 	.byte	0x02, 0x4a
	.zero		1
	.zero		1


	//----- nvinfo : EIATTR_EXIT_INSTR_OFFSETS
	.align		4
        /*003c*/ 	.byte	0x04, 0x1c
        /*003e*/ 	.short	(.L_55 - .L_54)


	//   ....[0]....
.L_54:
        /*0040*/ 	.word	0x00000030


	//   ....[1]....
        /*0044*/ 	.word	0x000011e0


	//----- nvinfo : EIATTR_CBANK_PARAM_SIZE
	.align		4
.L_55:
        /*0048*/ 	.byte	0x03, 0x19
        /*004a*/ 	.short	0x000c


	//----- nvinfo : EIATTR_PARAM_CBANK
	.align		4
        /*004c*/ 	.byte	0x04, 0x0a
        /*004e*/ 	.short	(.L_57 - .L_56)
	.align		4
.L_56:
        /*0050*/ 	.word	index@(.nv.constant0._Z26mergeSortWithSharedMemmoryPii)
        /*0054*/ 	.short	0x0380
        /*0056*/ 	.short	0x000c


	//----- nvinfo : EIATTR_SW_WAR
	.align		4
.L_57:
        /*0058*/ 	.byte	0x04, 0x36
        /*005a*/ 	.short	(.L_59 - .L_58)
.L_58:
        /*005c*/ 	.word	0x00000008
.L_59:


//--------------------- .nv.info._Z19mergeSortWithBlocksPii --------------------------
	.section	.nv.info._Z19mergeSortWithBlocksPii,"",@"SHT_CUDA_INFO"
	.sectionflags	@""
	.align	4


	//----- nvinfo : EIATTR_CUDA_API_VERSION
	.align		4
        /*0000*/ 	.byte	0x04, 0x37
        /*0002*/ 	.short	(.L_61 - .L_60)
.L_60:
        /*0004*/ 	.word	0x00000082


	//----- nvinfo : EIATTR_KPARAM_INFO
	.align		4
.L_61:
        /*0008*/ 	.byte	0x04, 0x17
        /*000a*/ 	.short	(.L_63 - .L_62)
.L_62:
        /*000c*/ 	.word	0x00000000
        /*0010*/ 	.short	0x0001
        /*0012*/ 	.short	0x0008
        /*0014*/ 	.byte	0x00, 0xf0, 0x11, 0x00


	//----- nvinfo : EIATTR_KPARAM_INFO
	.align		4
.L_63:
        /*0018*/ 	.byte	0x04, 0x17
        /*001a*/ 	.short	(.L_65 - .L_64)
.L_64:
        /*001c*/ 	.word	0x00000000
        /*0020*/ 	.short	0x0000
        /*0022*/ 	.short	0x0000
        /*0024*/ 	.byte	0x00, 0xf5, 0x21, 0x00


	//----- nvinfo : EIATTR_SPARSE_MMA_MASK
	.align		4
.L_65:
        /*0028*/ 	.byte	0x03, 0x50
        /*002a*/ 	.short	0x0000


	//----- nvinfo : EIATTR_MAXREG_COUNT
	.align		4
        /*002c*/ 	.byte	0x03, 0x1b
        /*002e*/ 	.short	0x00ff


	//----- nvinfo : EIATTR_NUM_BARRIERS
	.align		4
        /*0030*/ 	.byte	0x02, 0x4c
        /*0032*/ 	.byte	0x01
	.zero		1


	//----- nvinfo : EIATTR_EXTERNS
	.align		4
        /*0034*/ 	.byte	0x04, 0x0f
        /*0036*/ 	.short	(.L_67 - .L_66)


	//   ....[0]....
	.align		4
.L_66:
        /*0038*/ 	.word	index@(malloc)


	//   ....[1]....
	.align		4
        /*003c*/ 	.word	index@(free)


	//----- nvinfo : EIATTR_MERCURY_ISA_VERSION
	.align		4
.L_67:
        /*0040*/ 	.byte	0x03, 0x5f
        /*0042*/ 	.short	0x0101


	//----- nvinfo : EIATTR_VRC_CTA_INIT_COUNT
	.align		4
        /*0044*/ 	.byte	0x02, 0x4a
	.zero		1
	.zero		1


	//----- nvinfo : EIATTR_SYSCALL_OFFSETS
	.align		4
        /*0048*/ 	.byte	0x04, 0x46
        /*004a*/ 	.short	(.L_69 - .L_68)


	//   ....[0]....
.L_68:
        /*004c*/ 	.word	0x00000290


	//   ....[1]....
        /*0050*/ 	.word	0x00000310


	//   ....[2]....
        /*0054*/ 	.word	0x00001010


	//   ....[3]....
        /*0058*/ 	.word	0x00001060


	//----- nvinfo : EIATTR_EXIT_INSTR_OFFSETS
	.align		4
.L_69:
        /*005c*/ 	.byte	0x04, 0x1c
        /*005e*/ 	.short	(.L_71 - .L_70)


	//   ....[0]....
.L_70:
        /*0060*/ 	.word	0x00000030


	//   ....[1]....
        /*0064*/ 	.word	0x00000220


	//   ....[2]....
        /*0068*/ 	.word	0x000010c0


	//----- nvinfo : EIATTR_CRS_STACK_SIZE
	.align		4
.L_71:
        /*006c*/ 	.byte	0x04, 0x1e
        /*006e*/ 	.short	(.L_73 - .L_72)
.L_72:
        /*0070*/ 	.word	0x00000000


	//----- nvinfo : EIATTR_CBANK_PARAM_SIZE
	.align		4
.L_73:
        /*0074*/ 	.byte	0x03, 0x19
        /*0076*/ 	.short	0x000c


	//----- nvinfo : EIATTR_PARAM_CBANK
	.align		4
        /*0078*/ 	.byte	0x04, 0x0a
        /*007a*/ 	.short	(.L_75 - .L_74)
	.align		4
.L_74:
        /*007c*/ 	.word	index@(.nv.constant0._Z19mergeSortWithBlocksPii)
        /*0080*/ 	.short	0x0380
        /*0082*/ 	.short	0x000c


	//----- nvinfo : EIATTR_SW_WAR
	.align		4
.L_75:
        /*0084*/ 	.byte	0x04, 0x36
        /*0086*/ 	.short	(.L_77 - .L_76)
.L_76:
        /*0088*/ 	.word	0x00000008
.L_77:


//--------------------- .nv.info._Z29mergeSortWithBlocksAndThreadsPii --------------------------
	.section	.nv.info._Z29mergeSortWithBlocksAndThreadsPii,"",@"SHT_CUDA_INFO"
	.sectionflags	@""
	.align	4


	//----- nvinfo : EIATTR_CUDA_API_VERSION
	.align		4
        /*0000*/ 	.byte	0x04, 0x37
        /*0002*/ 	.short	(.L_79 - .L_78)
.L_78:
        /*0004*/ 	.word	0x00000082


	//----- nvinfo : EIATTR_KPARAM_INFO
	.align		4
.L_79:
        /*0008*/ 	.byte	0x04, 0x17
        /*000a*/ 	.short	(.L_81 - .L_80)
.L_80:
        /*000c*/ 	.word	0x00000000
        /*0010*/ 	.short	0x0001
        /*0012*/ 	.short	0x0008
        /*0014*/ 	.byte	0x00, 0xf0, 0x11, 0x00


	//----- nvinfo : EIATTR_KPARAM_INFO
	.align		4
.L_81:
        /*0018*/ 	.byte	0x04, 0x17
        /*001a*/ 	.short	(.L_83 - .L_82)
.L_82:
        /*001c*/ 	.word	0x00000000
        /*0020*/ 	.short	0x0000
        /*0022*/ 	.short	0x0000
        /*0024*/ 	.byte	0x00, 0xf5, 0x21, 0x00


	//----- nvinfo : EIATTR_SPARSE_MMA_MASK
	.align		4
.L_83:
        /*0028*/ 	.byte	0x03, 0x50
        /*002a*/ 	.short	0x0000


	//----- nvinfo : EIATTR_MAXREG_COUNT
	.align		4
        /*002c*/ 	.byte	0x03, 0x1b
        /*002e*/ 	.short	0x00ff


	//----- nvinfo : EIATTR_NUM_BARRIERS
	.align		4
        /*0030*/ 	.byte	0x02, 0x4c
        /*0032*/ 	.byte	0x01
	.zero		1


	//----- nvinfo : EIATTR_EXTERNS
	.align		4
        /*0034*/ 	.byte	0x04, 0x0f
        /*0036*/ 	.short	(.L_85 - .L_84)


	//   ....[0]....
	.align		4
.L_84:
        /*0038*/ 	.word	index@(malloc)


	//   ....[1]....
	.align		4
        /*003c*/ 	.word	index@(free)


	//----- nvinfo : EIATTR_MERCURY_ISA_VERSION
	.align		4
.L_85:
        /*0040*/ 	.byte	0x03, 0x5f
        /*0042*/ 	.short	0x0101


	//----- nvinfo : EIATTR_VRC_CTA_INIT_COUNT
	.align		4
        /*0044*/ 	.byte	0x02, 0x4a
	.zero		1
	.zero		1


	//----- nvinfo : EIATTR_SYSCALL_OFFSETS
	.align		4
        /*0048*/ 	.byte	0x04, 0x46
        /*004a*/ 	.short	(.L_87 - .L_86)


	//   ....[0]....
.L_86:
        /*004c*/ 	.word	0x00000300


	//   ....[1]....
        /*0050*/ 	.word	0x00000380


	//   ....[2]....
        /*0054*/ 	.word	0x00001590


	//   ....[3]....
        /*0058*/ 	.word	0x000015e0


	//----- nvinfo : EIATTR_EXIT_INSTR_OFFSETS
	.align		4
.L_87:
        /*005c*/ 	.byte	0x04, 0x1c
        /*005e*/ 	.short	(.L_89 - .L_88)


	//   ....[0]....
.L_88:
        /*0060*/ 	.word	0x00000190


	//   ....[1]....
        /*0064*/ 	.word	0x00000250


	//   ....[2]....
        /*0068*/ 	.word	0x00001650


	//----- nvinfo : EIATTR_CRS_STACK_SIZE
	.align		4
.L_89:
        /*006c*/ 	.byte	0x04, 0x1e
        /*006e*/ 	.short	(.L_91 - .L_90)
.L_90:
        /*0070*/ 	.word	0x00000000


	//----- nvinfo : EIATTR_CBANK_PARAM_SIZE
	.align		4
.L_91:
        /*0074*/ 	.byte	0x03, 0x19
        /*0076*/ 	.short	0x000c


	//----- nvinfo : EIATTR_PARAM_CBANK
	.align		4
        /*0078*/ 	.byte	0x04, 0x0a
        /*007a*/ 	.short	(.L_93 - .L_92)
	.align		4
.L_92:
        /*007c*/ 	.word	index@(.nv.constant0._Z29mergeSortWithBlocksAndThreadsPii)
        /*0080*/ 	.short	0x0380
        /*0082*/ 	.short	0x000c


	//----- nvinfo : EIATTR_SW_WAR
	.align		4
.L_93:
        /*0084*/ 	.byte	0x04, 0x36
        /*0086*/ 	.short	(.L_95 - .L_94)
.L_94:
        /*0088*/ 	.word	0x00000008
.L_95:


//--------------------- .nv.info._Z44mergeSortWithThreadsAndBlocks_limited_sharedPii --------------------------
	.section	.nv.info._Z44mergeSortWithThreadsAndBlocks_limited_sharedPii,"",@"SHT_CUDA_INFO"
	.sectionflags	@""
	.align	4


	//----- nvinfo : EIATTR_CUDA_API_VERSION
	.align		4
        /*0000*/ 	.byte	0x04, 0x37
        /*0002*/ 	.short	(.L_97 - .L_96)
.L_96:
        /*0004*/ 	.word	0x00000082


	//----- nvinfo : EIATTR_KPARAM_INFO
	.align		4
.L_97:
        /*0008*/ 	.byte	0x04, 0x17
        /*000a*/ 	.short	(.L_99 - .L_98)
.L_98:
        /*000c*/ 	.word	0x00000000
        /*0010*/ 	.short	0x0001
        /*0012*/ 	.short	0x0008
        /*0014*/ 	.byte	0x00, 0xf0, 0x11, 0x00


	//----- nvinfo : EIATTR_KPARAM_INFO
	.align		4
.L_99:
        /*0018*/ 	.byte	0x04, 0x17
        /*001a*/ 	.short	(.L_101 - .L_100)
.L_100:
        /*001c*/ 	.word	0x00000000
        /*0020*/ 	.short	0x0000
        /*0022*/ 	.short	0x0000
        /*0024*/ 	.byte	0x00, 0xf5, 0x21, 0x00


	//----- nvinfo : EIATTR_SPARSE_MMA_MASK
	.align		4
.L_101:
        /*0028*/ 	.byte	0x03, 0x50
        /*002a*/ 	.short	0x0000


	//----- nvinfo : EIATTR_MAXREG_COUNT
	.align		4
        /*002c*/ 	.byte	0x03, 0x1b
        /*002e*/ 	.short	0x00ff


	//----- nvinfo : EIATTR_NUM_BARRIERS
	.align		4
        /*0030*/ 	.byte	0x02, 0x4c
        /*0032*/ 	.byte	0x01
	.zero		1


	//----- nvinfo : EIATTR_EXTERNS
	.align		4
        /*0034*/ 	.byte	0x04, 0x0f
        /*0036*/ 	.short	(.L_103 - .L_102)


	//   ....[0]....
	.align		4
.L_102:
        /*0038*/ 	.word	index@(vprintf)


	//   ....[1]....
	.align		4
        /*003c*/ 	.word	index@(malloc)


	//----- nvinfo : EIATTR_MERCURY_ISA_VERSION
	.align		4
.L_103:
        /*0040*/ 	.byte	0x03, 0x5f
        /*0042*/ 	.short	0x0101


	//----- nvinfo : EIATTR_VRC_CTA_INIT_COUNT
	.align		4
        /*0044*/ 	.byte	0x02, 0x4a
	.zero		1
	.zero		1


	//----- nvinfo : EIATTR_SYSCALL_OFFSETS
	.align		4
        /*0048*/ 	.byte	0x04, 0x46
        /*004a*/ 	.short	(.L_105 - .L_104)


	//   ....[0]....
.L_104:
        /*004c*/ 	.word	0x00000430


	//   ....[1]....
        /*0050*/ 	.word	0x000004a0


	//   ....[2]....
        /*0054*/ 	.word	0x00000530


	//   ....[3]....
        /*0058*/ 	.word	0x00000790


	//   ....[4]....
        /*005c*/ 	.word	0x00001a40


	//   ....[5]....
        /*0060*/ 	.word	0x00001b20


	//   ....[6]....
        /*0064*/ 	.word	0x00001e30


	//   ....[7]....
        /*0068*/ 	.word	0x00002200


	//----- nvinfo : EIATTR_EXIT_INSTR_OFFSETS
	.align		4
.L_105:
        /*006c*/ 	.byte	0x04, 0x1c
        /*006e*/ 	.short	(.L_107 - .L_106)


	//   ....[0]....
.L_106:
        /*0070*/ 	.word	0x00000270


	//   ....[1]....
        /*0074*/ 	.word	0x000022d0


	//----- nvinfo : EIATTR_CRS_STACK_SIZE
	.align		4
.L_107:
        /*0078*/ 	.byte	0x04, 0x1e
        /*007a*/ 	.short	(.L_109 - .L_108)
.L_108:
        /*007c*/ 	.word	0x00000000


	//----- nvinfo : EIATTR_CBANK_PARAM_SIZE
	.align		4
.L_109:
        /*0080*/ 	.byte	0x03, 0x19
        /*0082*/ 	.short	0x000c


	//----- nvinfo : EIATTR_PARAM_CBANK
	.align		4
        /*0084*/ 	.byte	0x04, 0x0a
        /*0086*/ 	.short	(.L_111 - .L_110)
	.align		4
.L_110:
        /*0088*/ 	.word	index@(.nv.constant0._Z44mergeSortWithThreadsAndBlocks_limited_sharedPii)
        /*008c*/ 	.short	0x0380
        /*008e*/ 	.short	0x000c


	//----- nvinfo : EIATTR_SW_WAR
	.align		4
.L_111:
        /*0090*/ 	.byte	0x04, 0x36
        /*0092*/ 	.short	(.L_113 - .L_112)
.L_112:
        /*0094*/ 	.word	0x00000008
.L_113:


//--------------------- .nv.info._Z37mergeSortWithThreadsAndBlocks_limitedPii --------------------------
	.section	.nv.info._Z37mergeSortWithThreadsAndBlocks_limitedPii,"",@"SHT_CUDA_INFO"
	.sectionflags	@""
	.align	4


	//----- nvinfo : EIATTR_CUDA_API_VERSION
	.align		4
        /*0000*/ 	.byte	0x04, 0x37
        /*0002*/ 	.short	(.L_115 - .L_114)
.L_114:
        /*0004*/ 	.word	0x00000082


	//----- nvinfo : EIATTR_KPARAM_INFO
	.align		4
.L_115:
        /*0008*/ 	.byte	0x04, 0x17
        /*000a*/ 	.short	(.L_117 - .L_116)
.L_116:
        /*000c*/ 	.word	0x00000000
        /*0010*/ 	.short	0x0001
        /*0012*/ 	.short	0x0008
        /*0014*/ 	.byte	0x00, 0xf0, 0x11, 0x00


	//----- nvinfo : EIATTR_KPARAM_INFO
	.align		4
.L_117:
        /*0018*/ 	.byte	0x04, 0x17
        /*001a*/ 	.short	(.L_119 - .L_118)
.L_118:
        /*001c*/ 	.word	0x00000000
        /*0020*/ 	.short	0x0000
        /*0022*/ 	.short	0x0000
        /*0024*/ 	.byte	0x00, 0xf5, 0x21, 0x00


	//----- nvinfo : EIATTR_SPARSE_MMA_MASK
	.align		4
.L_119:
        /*0028*/ 	.byte	0x03, 0x50
        /*002a*/ 	.short	0x0000


	//----- nvinfo : EIATTR_MAXREG_COUNT
	.align		4
        /*002c*/ 	.byte	0x03, 0x1b
        /*002e*/ 	.short	0x00ff


	//----- nvinfo : EIATTR_NUM_BARRIERS
	.align		4
        /*0030*/ 	.byte	0x02, 0x4c
        /*0032*/ 	.byte	0x01
	.zero		1


	//----- nvinfo : EIATTR_EXTERNS
	.align		4
        /*0034*/ 	.byte	0x04, 0x0f
        /*0036*/ 	.short	(.L_121 - .L_120)


	//   ....[0]....
	.align		4
.L_120:
        /*0038*/ 	.word	index@(malloc)


	//   ....[1]....
	.align		4
        /*003c*/ 	.word	index@(free)


	//----- nvinfo : EIATTR_MERCURY_ISA_VERSION
	.align		4
.L_121:
        /*0040*/ 	.byte	0x03, 0x5f
        /*0042*/ 	.short	0x0101


	//----- nvinfo : EIATTR_VRC_CTA_INIT_COUNT
	.align		4
        /*0044*/ 	.byte	0x02, 0x4a
	.zero		1
	.zero		1


	//----- nvinfo : EIATTR_SYSCALL_OFFSETS
	.align		4
        /*0048*/ 	.byte	0x04, 0x46
        /*004a*/ 	.short	(.L_123 - .L_122)


	//   ....[0]....
.L_122:
        /*004c*/ 	.word	0x00000490


	//   ....[1]....
        /*0050*/ 	.word	0x00000510


	//   ....[2]....
        /*0054*/ 	.word	0x00001840


	//   ....[3]....
        /*0058*/ 	.word	0x00001890


	//----- nvinfo : EIATTR_EXIT_INSTR_OFFSETS
	.align		4
.L_123:
        /*005c*/ 	.byte	0x04, 0x1c
        /*005e*/ 	.short	(.L_125 - .L_124)


	//   ....[0]....
.L_124:
        /*0060*/ 	.word	0x00000180


	//   ....[1]....
        /*0064*/ 	.word	0x00001940


	//----- nvinfo : EIATTR_CRS_STACK_SIZE
	.align		4
.L_125:
        /*0068*/ 	.byte	0x04, 0x1e
        /*006a*/ 	.short	(.L_127 - .L_126)
.L_126:
        /*006c*/ 	.word	0x00000000


	//----- nvinfo : EIATTR_CBANK_PARAM_SIZE
	.align		4
.L_127:
        /*0070*/ 	.byte	0x03, 0x19
        /*0072*/ 	.short	0x000c


	//----- nvinfo : EIATTR_PARAM_CBANK
	.align		4
        /*0074*/ 	.byte	0x04, 0x0a
        /*0076*/ 	.short	(.L_129 - .L_128)
	.align		4
.L_128:
        /*0078*/ 	.word	index@(.nv.constant0._Z37mergeSortWithThreadsAndBlocks_limitedPii)
        /*007c*/ 	.short	0x0380
        /*007e*/ 	.short	0x000c


	//----- nvinfo : EIATTR_SW_WAR
	.align		4
.L_129:
        /*0080*/ 	.byte	0x04, 0x36
        /*0082*/ 	.short	(.L_131 - .L_130)
.L_130:
        /*0084*/ 	.word	0x00000008
.L_131:


//--------------------- .nv.info._Z20mergeSortWithThreadsPii --------------------------
	.section	.nv.info._Z20mergeSortWithThreadsPii,"",@"SHT_CUDA_INFO"
	.sectionflags	@""
	.align	4


	//----- nvinfo : EIATTR_CUDA_API_VERSION
	.align		4
        /*0000*/ 	.byte	0x04, 0x37
        /*0002*/ 	.short	(.L_133 - .L_132)
.L_132:
        /*0004*/ 	.word	0x00000082


	//----- nvinfo : EIATTR_KPARAM_INFO
	.align		4
.L_133:
        /*0008*/ 	.byte	0x04, 0x17
        /*000a*/ 	.short	(.L_135 - .L_134)
.L_134:
        /*000c*/ 	.word	0x00000000
        /*0010*/ 	.short	0x0001
        /*0012*/ 	.short	0x0008
        /*0014*/ 	.byte	0x00, 0xf0, 0x11, 0x00


	//----- nvinfo : EIATTR_KPARAM_INFO
	.align		4
.L_135:
        /*0018*/ 	.byte	0x04, 0x17
        /*001a*/ 	.short	(.L_137 - .L_136)
.L_136:
        /*001c*/ 	.word	0x00000000
        /*0020*/ 	.short	0x0000
        /*0022*/ 	.short	0x0000
        /*0024*/ 	.byte	0x00, 0xf5, 0x21, 0x00


	//----- nvinfo : EIATTR_SPARSE_MMA_MASK
	.align		4
.L_137:
        /*0028*/ 	.byte	0x03, 0x50
        /*002a*/ 	.short	0x0000


	//----- nvinfo : EIATTR_MAXREG_COUNT
	.align		4
        /*002c*/ 	.byte	0x03, 0x1b
        /*002e*/ 	.short	0x00ff


	//----- nvinfo : EIATTR_NUM_BARRIERS
	.align		4
        /*0030*/ 	.byte	0x02, 0x4c
        /*0032*/ 	.byte	0x01
	.zero		1


	//----- nvinfo : EIATTR_EXTERNS
	.align		4
        /*0034*/ 	.byte	0x04, 0x0f
        /*0036*/ 	.short	(.L_139 - .L_138)


	//   ....[0]....
	.align		4
.L_138:
        /*0038*/ 	.word	index@(malloc)


	//   ....[1]....
	.align		4
        /*003c*/ 	.word	index@(free)


	//----- nvinfo : EIATTR_MERCURY_ISA_VERSION
	.align		4
.L_139:
        /*0040*/ 	.byte	0x03, 0x5f
        /*0042*/ 	.short	0x0101


	//----- nvinfo : EIATTR_VRC_CTA_INIT_COUNT
	.align		4
        /*0044*/ 	.byte	0x02, 0x4a
	.zero		1
	.zero		1


	//----- nvinfo : EIATTR_SYSCALL_OFFSETS
	.align		4
        /*0048*/ 	.byte	0x04, 0x46
        /*004a*/ 	.short	(.L_141 - .L_140)


	//   ....[0]....
.L_140:
        /*004c*/ 	.word	0x000003f0


	//   ....[1]....
        /*0050*/ 	.word	0x00000470


	//   ....[2]....
        /*0054*/ 	.word	0x00001800


	//   ....[3]....
        /*0058*/ 	.word	0x00001850


	//----- nvinfo : EIATTR_EXIT_INSTR_OFFSETS
	.align		4
.L_141:
        /*005c*/ 	.byte	0x04, 0x1c
        /*005e*/ 	.short	(.L_143 - .L_142)


	//   ....[0]....
.L_142:
        /*0060*/ 	.word	0x000000f0


	//   ....[1]....
        /*0064*/ 	.word	0x00001900


	//----- nvinfo : EIATTR_CRS_STACK_SIZE
	.align		4
.L_143:
        /*0068*/ 	.byte	0x04, 0x1e
        /*006a*/ 	.short	(.L_145 - .L_144)
.L_144:
        /*006c*/ 	.word	0x00000000


	//----- nvinfo : EIATTR_CBANK_PARAM_SIZE
	.align		4
.L_145:
        /*0070*/ 	.byte	0x03, 0x19
        /*0072*/ 	.short	0x000c


	//----- nvinfo : EIATTR_PARAM_CBANK
	.align		4
        /*0074*/ 	.byte	0x04, 0x0a
        /*0076*/ 	.short	(.L_147 - .L_146)
	.align		4
.L_146:
        /*0078*/ 	.word	index@(.nv.constant0._Z20mergeSortWithThreadsPii)
        /*007c*/ 	.short	0x0380
        /*007e*/ 	.short	0x000c


	//----- nvinfo : EIATTR_SW_WAR
	.align		4
.L_147:
        /*0080*/ 	.byte	0x04, 0x36
        /*0082*/ 	.short	(.L_149 - .L_148)
.L_148:
        /*0084*/ 	.word	0x00000008
.L_149:


//--------------------- .nv.info._Z9mergeSortPii  --------------------------
	.section	.nv.info._Z9mergeSortPii,"",@"SHT_CUDA_INFO"
	.sectionflags	@""
	.align	4


	//----- nvinfo : EIATTR_CUDA_API_VERSION
	.align		4
        /*0000*/ 	.byte	0x04, 0x37
        /*0002*/ 	.short	(.L_151 - .L_150)
.L_150:
        /*0004*/ 	.word	0x00000082


	//----- nvinfo : EIATTR_KPARAM_INFO
	.align		4
.L_151:
        /*0008*/ 	.byte	0x04, 0x17
        /*000a*/ 	.short	(.L_153 - .L_152)
.L_152:
        /*000c*/ 	.word	0x00000000
        /*0010*/ 	.short	0x0001
        /*0012*/ 	.short	0x0008
        /*0014*/ 	.byte	0x00, 0xf0, 0x11, 0x00


	//----- nvinfo : EIATTR_KPARAM_INFO
	.align		4
.L_153:
        /*0018*/ 	.byte	0x04, 0x17
        /*001a*/ 	.short	(.L_155 - .L_154)
.L_154:
        /*001c*/ 	.word	0x00000000
        /*0020*/ 	.short	0x0000
        /*0022*/ 	.short	0x0000
        /*0024*/ 	.byte	0x00, 0xf5, 0x21, 0x00


	//----- nvinfo : EIATTR_SPARSE_MMA_MASK
	.align		4
.L_155:
        /*0028*/ 	.byte	0x03, 0x50
        /*002a*/ 	.short	0x0000


	//----- nvinfo : EIATTR_MAXREG_COUNT
	.align		4
        /*002c*/ 	.byte	0x03, 0x1b
        /*002e*/ 	.short	0x00ff


	//----- nvinfo : EIATTR_EXTERNS
	.align		4
        /*0030*/ 	.byte	0x04, 0x0f
        /*0032*/ 	.short	(.L_157 - .L_156)


	//   ....[0]....
	.align		4
.L_156:
        /*0034*/ 	.word	index@(malloc)


	//   ....[1]....
	.align		4
        /*0038*/ 	.word	index@(free)


	//----- nvinfo : EIATTR_MERCURY_ISA_VERSION
	.align		4
.L_157:
        /*003c*/ 	.byte	0x03, 0x5f
        /*003e*/ 	.short	0x0101


	//----- nvinfo : EIATTR_VRC_CTA_INIT_COUNT
	.align		4
        /*0040*/ 	.byte	0x02, 0x4a
	.zero		1
	.zero		1


	//----- nvinfo : EIATTR_SYSCALL_OFFSETS
	.align		4
        /*0044*/ 	.byte	0x04, 0x46
        /*0046*/ 	.short	(.L_159 - .L_158)


	//   ....[0]....
.L_158:
        /*0048*/ 	.word	0x000001c0


	//   ....[1]....
        /*004c*/ 	.word	0x00000250


	//   ....[2]....
        /*0050*/ 	.word	0x000015b0


	//   ....[3]....
        /*0054*/ 	.word	0x00001600


	//----- nvinfo : EIATTR_EXIT_INSTR_OFFSETS
	.align		4
.L_159:
        /*0058*/ 	.byte	0x04, 0x1c
        /*005a*/ 	.short	(.L_161 - .L_160)


	//   ....[0]....
.L_160:
        /*005c*/ 	.word	0x00000030


	//   ....[1]....
        /*0060*/ 	.word	0x000016c0


	//----- nvinfo : EIATTR_CRS_STACK_SIZE
	.align		4
.L_161:
        /*0064*/ 	.byte	0x04, 0x1e
        /*0066*/ 	.short	(.L_163 - .L_162)
.L_162:
        /*0068*/ 	.word	0x00000000


	//----- nvinfo : EIATTR_CBANK_PARAM_SIZE
	.align		4
.L_163:
        /*006c*/ 	.byte	0x03, 0x19
        /*006e*/ 	.short	0x000c


	//----- nvinfo : EIATTR_PARAM_CBANK
	.align		4
        /*0070*/ 	.byte	0x04, 0x0a
        /*0072*/ 	.short	(.L_165 - .L_164)
	.align		4
.L_164:
        /*0074*/ 	.word	index@(.nv.constant0._Z9mergeSortPii)
        /*0078*/ 	.short	0x0380
        /*007a*/ 	.short	0x000c


	//----- nvinfo : EIATTR_SW_WAR
	.align		4
.L_165:
        /*007c*/ 	.byte	0x04, 0x36
        /*007e*/ 	.short	(.L_167 - .L_166)
.L_166:
        /*0080*/ 	.word	0x00000008
.L_167:


//--------------------- .nv.callgraph             --------------------------
	.section	.nv.callgraph,"",@"SHT_CUDA_CALLGRAPH"
	.align	4
	.sectionentsize	8
	.align		4
        /*0000*/ 	.word	0x00000000
	.align		4
        /*0004*/ 	.word	0xffffffff
	.align		4
        /*0008*/ 	.word	index@(_Z19mergeSortWithBlocksPii)
	.align		4
        /*000c*/ 	.word	index@(free)
	.align		4
        /*0010*/ 	.word	index@(_Z19mergeSortWithBlocksPii)
	.align		4
        /*0014*/ 	.word	index@(malloc)
	.align		4
        /*0018*/ 	.word	index@(_Z29mergeSortWithBlocksAndThreadsPii)
	.align		4
        /*001c*/ 	.word	index@(free)
	.align		4
        /*0020*/ 	.word	index@(_Z29mergeSortWithBlocksAndThreadsPii)
	.align		4
        /*0024*/ 	.word	index@(malloc)
	.align		4
        /*0028*/ 	.word	index@(_Z44mergeSortWithThreadsAndBlocks_limited_sharedPii)
	.align		4
        /*002c*/ 	.word	index@(malloc)
	.align		4
        /*0030*/ 	.word	index@(_Z44mergeSortWithThreadsAndBlocks_limited_sharedPii)
	.align		4
        /*0034*/ 	.word	index@(vprintf)
	.align		4
        /*0038*/ 	.word	index@(_Z37mergeSortWithThreadsAndBlocks_limitedPii)
	.align		4
        /*003c*/ 	.word	index@(free)
	.align		4
        /*0040*/ 	.word	index@(_Z37mergeSortWithThreadsAndBlocks_limitedPii)
	.align		4
        /*0044*/ 	.word	index@(malloc)
	.align		4
        /*0048*/ 	.word	index@(_Z20mergeSortWithThreadsPii)
	.align		4
        /*004c*/ 	.word	index@(free)
	.align		4
        /*0050*/ 	.word	index@(_Z20mergeSortWithThreadsPii)
	.align		4
        /*0054*/ 	.word	index@(malloc)
	.align		4
        /*0058*/ 	.word	index@(_Z9mergeSortPii)
	.align		4
        /*005c*/ 	.word	index@(free)
	.align		4
        /*0060*/ 	.word	index@(_Z9mergeSortPii)
	.align		4
        /*0064*/ 	.word	index@(malloc)
	.align		4
        /*0068*/ 	.word	0x00000000
	.align		4
        /*006c*/ 	.word	0xfffffffe
	.align		4
        /*0070*/ 	.word	0x00000000
	.align		4
        /*0074*/ 	.word	0xfffffffd
	.align		4
        /*0078*/ 	.word	0x00000000
	.align		4
        /*007c*/ 	.word	0xfffffffc


//--------------------- .nv.constant4             --------------------------
	.section	.nv.constant4,"a",@progbits
	.align	8
	.align		8
.nv.constant4:
        /*0000*/ 	.dword	$str
	.align		8
        /*0008*/ 	.dword	$str$1
	.align		8
        /*0010*/ 	.dword	$str$2
	.align		8
        /*0018*/ 	.dword	$str$3
	.align		8
        /*0020*/ 	.dword	$str$4
	.align		8
        /*0028*/ 	.dword	$str$5
	.align		8
        /*0030*/ 	.dword	malloc
	.align		8
        /*0038*/ 	.dword	free
	.align		8
        /*0040*/ 	.dword	vprintf


//--------------------- .text._Z26mergeSortWithSharedMemmoryPii --------------------------
	.section	.text._Z26mergeSortWithSharedMemmoryPii,"ax",@progbits
	.align	128
        .global         _Z26mergeSortWithSharedMemmoryPii
        .type           _Z26mergeSortWithSharedMemmoryPii,@function
        .size           _Z26mergeSortWithSharedMemmoryPii,(.L_x_199 - _Z26mergeSortWithSharedMemmoryPii)
        .other          _Z26mergeSortWithSharedMemmoryPii,@"STO_CUDA_ENTRY STV_DEFAULT"
_Z26mergeSortWithSharedMemmoryPii:
.text._Z26mergeSortWithSharedMemmoryPii:
[----:B------:R-:W-:Y:S08]  /*0000*/  LDC R1, c[0x0][0x37c] ;  /* 0x0000df00ff017b82 */ /* 0x000ff00000000800 */
[----:B------:R-:W0:Y:S02]  /*0010*/  LDC R0, c[0x0][0x388] ;  /* 0x0000e200ff007b82 */ /* 0x000e240000000800 */
[----:B0-----:R-:W-:-:S13]  /*0020*/  ISETP.GE.AND P0, PT, R0, 0x2, PT ;  /* 0x000000020000780c */ /* 0x001fda0003f06270 */
[----:B------:R-:W-:Y:S05]  /*0030*/  @!P0 EXIT ;  /* 0x000000000000894d */ /* 0x000fea0003800000 */
[----:B------:R-:W0:Y:S01]  /*0040*/  S2UR UR5, SR_CgaCtaId ;  /* 0x00000000000579c3 */ /* 0x000e220000008800 */
[----:B------:R-:W1:Y:S01]  /*0050*/  S2R R0, SR_TID.X ;  /* 0x0000000000007919 */ /* 0x000e620000002100 */
[----:B------:R-:W-:Y:S01]  /*0060*/  HFMA2 R8, -RZ, RZ, 0, 5.9604644775390625e-08 ;  /* 0x00000001ff087431 */ /* 0x000fe200000001ff */
[----:B------:R-:W-:Y:S01]  /*0070*/  UMOV UR4, 0x400 ;  /* 0x0000040000047882 */ /* 0x000fe20000000000 */
[----:B------:R-:W2:Y:S04]  /*0080*/  LDCU.64 UR8, c[0x0][0x358] ;  /* 0x00006b00ff0877ac */ /* 0x000ea80008000a00 */
[----:B------:R-:W3:Y:S01]  /*0090*/  S2UR UR6, SR_CTAID.X ;  /* 0x00000000000679c3 */ /* 0x000ee20000002500 */
[----:B0-2---:R-:W-:-:S12]  /*00a0*/  ULEA UR4, UR5, UR4, 0x18 ;  /* 0x0000000405047291 */ /* 0x005fd8000f8ec0ff */
.L_x_12:
[----:B0-----:R-:W0:Y:S01]  /*00b0*/  LDCU UR5, c[0x0][0x388] ;  /* 0x00007100ff0577ac */ /* 0x001e220008000800 */
[----:B------:R-:W-:Y:S01]  /*00c0*/  IMAD.SHL.U32 R2, R8, 0x2, RZ ;  /* 0x0000000208027824 */ /* 0x000fe200078e00ff */
[----:B--2-4-:R-:W2:Y:S01]  /*00d0*/  LDC.64 R10, c[0x0][0x380] ;  /* 0x0000e000ff0a7b82 */ /* 0x014ea20000000a00 */
[----:B-1----:R-:W-:Y:S02]  /*00e0*/  ISETP.GE.U32.AND P0, PT, R0, R8, PT ;  /* 0x000000080000720c */ /* 0x002fe40003f06070 */
[----:B---3--:R-:W-:-:S05]  /*00f0*/  IMAD R9, R2, UR6, RZ ;  /* 0x0000000602097c24 */ /* 0x008fca000f8e02ff */
[----:B------:R-:W-:-:S06]  /*0100*/  IADD3 R15, PT, PT, R9, R8, RZ ;  /* 0x00000008090f7210 */ /* 0x000fcc0007ffe0ff */
[----:B------:R-:W-:Y:S02]  /*0110*/  @!P0 IADD3 R13, PT, PT, R9, R0, RZ ;  /* 0x00000000090d8210 */ /* 0x000fe40007ffe0ff */
[----:B0-----:R-:W-:-:S05]  /*0120*/  VIADDMNMX R3, R15, R8, UR5, PT ;  /* 0x000000050f037e46 */ /* 0x001fca000b800108 */
[----:B------:R-:W-:Y:S02]  /*0130*/  IMAD.IADD R3, R3, 0x1, -R15 ;  /* 0x0000000103037824 */ /* 0x000fe400078e0a0f */
[----:B--2---:R-:W-:-:S03]  /*0140*/  @!P0 IMAD.WIDE.U32 R12, R13, 0x4, R10 ;  /* 0x000000040d0c8825 */ /* 0x004fc600078e000a */
[----:B------:R-:W-:-:S03]  /*0150*/  ISETP.GE.U32.AND P1, PT, R0, R3, PT ;  /* 0x000000030000720c */ /* 0x000fc60003f26070 */
[----:B------:R0:W2:Y:S10]  /*0160*/  @!P0 LDG.E R12, desc[UR8][R12.64] ;  /* 0x000000080c0c8981 */ /* 0x0000b4000c1e1900 */
[----:B------:R-:W-:-:S04]  /*0170*/  @!P1 IMAD.IADD R15, R15, 0x1, R0 ;  /* 0x000000010f0f9824 */ /* 0x000fc800078e0200 */
[----:B------:R-:W-:-:S06]  /*0180*/  @!P1 IMAD.WIDE.U32 R14, R15, 0x4, R10 ;  /* 0x000000040f0e9825 */ /* 0x000fcc00078e000a */
[----:B------:R-:W3:Y:S01]  /*0190*/  @!P1 LDG.E R14, desc[UR8][R14.64] ;  /* 0x000000080e0e9981 */ /* 0x000ee2000c1e1900 */
[----:B------:R-:W-:Y:S02]  /*01a0*/  VIMNMX R4, PT, PT, R3, R8, PT ;  /* 0x0000000803047248 */ /* 0x000fe40003fe0100 */
[----:B------:R-:W-:Y:S02]  /*01b0*/  LEA R5, R9, UR4, 0x2 ;  /* 0x0000000409057c11 */ /* 0x000fe4000f8e10ff */
[----:B------:R-:W-:Y:S02]  /*01c0*/  ISETP.GE.AND P2, PT, R4, 0x1, PT ;  /* 0x000000010400780c */ /* 0x000fe40003f46270 */
[----:B------:R-:W-:Y:S01]  /*01d0*/  LEA R7, R8, R5, 0x2 ;  /* 0x0000000508077211 */ /* 0x000fe200078e10ff */
[----:B------:R-:W-:-:S03]  /*01e0*/  @!P0 IMAD R17, R0, 0x4, R5 ;  /* 0x0000000400118824 */ /* 0x000fc600078e0205 */
[----:B------:R-:W-:Y:S01]  /*01f0*/  @!P1 LEA R19, R0, R7, 0x2 ;  /* 0x0000000700139211 */ /* 0x000fe200078e10ff */
[----:B------:R-:W-:Y:S01]  /*0200*/  IMAD.WIDE R10, R9, 0x4, R10 ;  /* 0x00000004090a7825 */ /* 0x000fe200078e020a */
[----:B------:R-:W-:-:S03]  /*0210*/  MOV R4, RZ ;  /* 0x000000ff00047202 */ /* 0x000fc60000000f00 */
[----:B------:R-:W-:Y:S02]  /*0220*/  IMAD.MOV.U32 R9, RZ, RZ, RZ ;  /* 0x000000ffff097224 */ /* 0x000fe400078e00ff */
[----:B0-----:R-:W-:Y:S01]  /*0230*/  IMAD.MOV.U32 R13, RZ, RZ, RZ ;  /* 0x000000ffff0d7224 */ /* 0x001fe200078e00ff */
[----:B--2---:R0:W-:Y:S04]  /*0240*/  @!P0 STS [R17], R12 ;  /* 0x0000000c11008388 */ /* 0x0041e80000000800 */
[----:B---3--:R0:W-:Y:S01]  /*0250*/  @!P1 STS [R19], R14 ;  /* 0x0000000e13009388 */ /* 0x0081e20000000800 */
[----:B------:R-:W-:Y:S06]  /*0260*/  BAR.SYNC.DEFER_BLOCKING 0x0 ;  /* 0x0000000000007b1d */ /* 0x000fec0000010000 */
[----:B------:R-:W-:Y:S05]  /*0270*/  @!P2 BRA `(.L_x_0) ;  /* 0x000000000058a947 */ /* 0x000fea0003800000 */
[----:B------:R-:W-:Y:S01]  /*0280*/  HFMA2 R9, -RZ, RZ, 0, 0 ;  /* 0x00000000ff097431 */ /* 0x000fe200000001ff */
[----:B------:R-:W-:Y:S01]  /*0290*/  MOV R13, RZ ;  /* 0x000000ff000d7202 */ /* 0x000fe20000000f00 */
[----:B------:R-:W-:-:S07]  /*02a0*/  IMAD.MOV.U32 R4, RZ, RZ, RZ ;  /* 0x000000ffff047224 */ /* 0x000fce00078e00ff */
.L_x_1:
[C---:B------:R-:W-:Y:S01]  /*02b0*/  IMAD R6, R9.reuse, 0x4, R5 ;  /* 0x0000000409067824 */ /* 0x040fe200078e0205 */
[C---:B0-----:R-:W-:Y:S01]  /*02c0*/  LEA R12, R4.reuse, R7, 0x2 ;  /* 0x00000007040c7211 */ /* 0x041fe200078e10ff */
[----:B------:R-:W-:Y:S01]  /*02d0*/  VIADD R17, R9, 0x1 ;  /* 0x0000000109117836 */ /* 0x000fe20000000000 */
[----:B------:R-:W-:-:S03]  /*02e0*/  IADD3 R16, PT, PT, R4, 0x1, RZ ;  /* 0x0000000104107810 */ /* 0x000fc60007ffe0ff */
[----:B------:R-:W-:Y:S04]  /*02f0*/  LDS R6, [R6] ;  /* 0x0000000006067984 */ /* 0x000fe80000000800 */
[----:B------:R-:W0:Y:S02]  /*0300*/  LDS R15, [R12] ;  /* 0x000000000c0f7984 */ /* 0x000e240000000800 */
[CC--:B0-----:R-:W-:Y:S02]  /*0310*/  ISETP.GT.AND P1, PT, R6.reuse, R15.reuse, PT ;  /* 0x0000000f0600720c */ /* 0x0c1fe40003f24270 */
[CC--:B------:R-:W-:Y:S02]  /*0320*/  ISETP.GT.AND P0, PT, R6.reuse, R15.reuse, PT ;  /* 0x0000000f0600720c */ /* 0x0c0fe40003f04270 */
[----:B------:R-:W-:Y:S01]  /*0330*/  VIMNMX R19, PT, PT, R6, R15, PT ;  /* 0x0000000f06137248 */ /* 0x000fe20003fe0100 */
[----:B------:R-:W-:-:S04]  /*0340*/  IMAD.WIDE.U32 R14, R13, 0x4, R10 ;  /* 0x000000040d0e7825 */ /* 0x000fc800078e000a */
[----:B------:R-:W-:Y:S01]  /*0350*/  VIADD R13, R13, 0x1 ;  /* 0x000000010d0d7836 */ /* 0x000fe20000000000 */
[----:B------:R1:W-:Y:S03]  /*0360*/  STG.E desc[UR8][R14.64], R19 ;  /* 0x000000130e007986 */ /* 0x0003e6000c101908 */
[----:B------:R-:W-:Y:S02]  /*0370*/  @P1 IMAD.MOV R17, RZ, RZ, R9 ;  /* 0x000000ffff111224 */ /* 0x000fe400078e0209 */
[----:B------:R-:W-:-:S03]  /*0380*/  @!P0 IADD3 R16, PT, PT, R4, RZ, RZ ;  /* 0x000000ff04108210 */ /* 0x000fc60007ffe0ff */
[----:B------:R-:W-:Y:S02]  /*0390*/  ISETP.LT.AND P1, PT, R17, R8, PT ;  /* 0x000000081100720c */ /* 0x000fe40003f21270 */
[----:B------:R-:W-:Y:S01]  /*03a0*/  ISETP.GE.AND P0, PT, R16, R3, PT ;  /* 0x000000031000720c */ /* 0x000fe20003f06270 */
[----:B------:R-:W-:Y:S01]  /*03b0*/  IMAD.MOV.U32 R4, RZ, RZ, R16 ;  /* 0x000000ffff047224 */ /* 0x000fe200078e0010 */
[----:B------:R-:W-:-:S11]  /*03c0*/  MOV R9, R17 ;  /* 0x0000001100097202 */ /* 0x000fd60000000f00 */
[----:B-1----:R-:W-:Y:S05]  /*03d0*/  @!P0 BRA P1, `(.L_x_1) ;  /* 0xfffffffc00b48947 */ /* 0x002fea000083ffff */
.L_x_0:
[----:B------:R-:W-:Y:S02]  /*03e0*/  ISETP.GE.AND P0, PT, R9, R8, PT ;  /* 0x000000080900720c */ /* 0x000fe40003f06270 */
[----:B------:R-:W-:-:S11]  /*03f0*/  MOV R25, R13 ;  /* 0x0000000d00197202 */ /* 0x000fd60000000f00 */
[----:B------:R-:W-:Y:S05]  /*0400*/  @P0 BRA `(.L_x_2) ;  /* 0x0000000800a80947 */ /* 0x000fea0003800000 */
[----:B------:R-:W-:Y:S01]  /*0410*/  IMAD.IADD R6, R8, 0x1, -R9 ;  /* 0x0000000108067824 */ /* 0x000fe200078e0a09 */
[----:B0-----:R-:W-:Y:S01]  /*0420*/  IADD3 R14, PT, PT, R9, -R8, RZ ;  /* 0x80000008090e7210 */ /* 0x001fe20007ffe0ff */
[----:B------:R-:W-:-:S03]  /*0430*/  IMAD.MOV.U32 R20, RZ, RZ, R13 ;  /* 0x000000ffff147224 */ /* 0x000fc600078e000d */
[----:B------:R-:W-:Y:S02]  /*0440*/  LOP3.LUT P1, R12, R6, 0x3, RZ, 0xc0, !PT ;  /* 0x00000003060c7812 */ /* 0x000fe4000782c0ff */
[----:B------:R-:W-:Y:S02]  /*0450*/  ISETP.GT.U32.AND P0, PT, R14, -0x4, PT ;  /* 0xfffffffc0e00780c */ /* 0x000fe40003f04070 */
[----:B------:R-:W-:-:S09]  /*0460*/  MOV R6, R9 ;  /* 0x0000000900067202 */ /* 0x000fd20000000f00 */
[----:B------:R-:W-:Y:S05]  /*0470*/  @!P1 BRA `(.L_x_3) ;  /* 0x0000000000589947 */ /* 0x000fea0003800000 */
[----:B------:R-:W-:Y:S01]  /*0480*/  IMAD R18, R9, 0x4, R5 ;  /* 0x0000000409127824 */ /* 0x000fe200078e0205 */
[----:B------:R-:W-:Y:S01]  /*0490*/  ISETP.NE.AND P1, PT, R12, 0x1, PT ;  /* 0x000000010c00780c */ /* 0x000fe20003f25270 */
[C---:B------:R-:W-:Y:S01]  /*04a0*/  IMAD.WIDE.U32 R14, R13.reuse, 0x4, R10 ;  /* 0x000000040d0e7825 */ /* 0x040fe200078e000a */
[----:B------:R-:W-:Y:S02]  /*04b0*/  IADD3 R20, PT, PT, R13, 0x1, RZ ;  /* 0x000000010d147810 */ /* 0x000fe40007ffe0ff */
[----:B------:R-:W0:Y:S01]  /*04c0*/  LDS R17, [R18] ;  /* 0x0000000012117984 */ /* 0x000e220000000800 */
[----:B------:R-:W-:Y:S01]  /*04d0*/  VIADD R6, R9, 0x1 ;  /* 0x0000000109067836 */ /* 0x000fe20000000000 */
[----:B------:R-:W-:Y:S02]  /*04e0*/  MOV R25, R20 ;  /* 0x0000001400197202 */ /* 0x000fe40000000f00 */
[----:B0-----:R0:W-:Y:S05]  /*04f0*/  STG.E desc[UR8][R14.64], R17 ;  /* 0x000000110e007986 */ /* 0x0011ea000c101908 */
[----:B------:R-:W-:Y:S05]  /*0500*/  @!P1 BRA `(.L_x_3) ;  /* 0x0000000000349947 */ /* 0x000fea0003800000 */
[----:B------:R-:W-:Y:S01]  /*0510*/  ISETP.NE.AND P1, PT, R12, 0x2, PT ;  /* 0x000000020c00780c */ /* 0x000fe20003f25270 */
[----:B------:R-:W1:Y:S01]  /*0520*/  LDS R19, [R18+0x4] ;  /* 0x0000040012137984 */ /* 0x000e620000000800 */
[----:B------:R-:W-:Y:S02]  /*0530*/  VIADD R25, R13, 0x2 ;  /* 0x000000020d197836 */ /* 0x000fe40000000000 */
[----:B0-----:R-:W-:-:S03]  /*0540*/  IMAD.WIDE.U32 R14, R20, 0x4, R10 ;  /* 0x00000004140e7825 */ /* 0x001fc600078e000a */
[----:B------:R-:W-:Y:S01]  /*0550*/  MOV R20, R25 ;  /* 0x0000001900147202 */ /* 0x000fe20000000f00 */
[----:B------:R-:W-:-:S05]  /*0560*/  VIADD R6, R9, 0x2 ;  /* 0x0000000209067836 */ /* 0x000fca0000000000 */
[----:B------:R-:W0:Y:S01]  /*0570*/  @P1 LDS R21, [R18+0x8] ;  /* 0x0000080012151984 */ /* 0x000e220000000800 */
[----:B------:R-:W-:Y:S01]  /*0580*/  @P1 IMAD.WIDE.U32 R16, R25, 0x4, R10 ;  /* 0x0000000419101825 */ /* 0x000fe200078e000a */
[----:B------:R-:W-:-:S03]  /*0590*/  @P1 IADD3 R20, PT, PT, R13, 0x3, RZ ;  /* 0x000000030d141810 */ /* 0x000fc60007ffe0ff */
[----:B------:R-:W-:Y:S01]  /*05a0*/  @P1 VIADD R6, R9, 0x3 ;  /* 0x0000000309061836 */ /* 0x000fe20000000000 */
[----:B------:R-:W-:Y:S01]  /*05b0*/  @P1 MOV R25, R20 ;  /* 0x0000001400191202 */ /* 0x000fe20000000f00 */
[----:B-1----:R1:W-:Y:S04]  /*05c0*/  STG.E desc[UR8][R14.64], R19 ;  /* 0x000000130e007986 */ /* 0x0023e8000c101908 */
[----:B0-----:R1:W-:Y:S02]  /*05d0*/  @P1 STG.E desc[UR8][R16.64], R21 ;  /* 0x0000001510001986 */ /* 0x0013e4000c101908 */
.L_x_3:
[----:B------:R-:W-:Y:S01]  /*05e0*/  IADD3 R9, PT, PT, -R9, R8, R13 ;  /* 0x0000000809097210 */ /* 0x000fe20007ffe10d */
[----:B------:R-:W-:Y:S06]  /*05f0*/  @P0 BRA `(.L_x_2) ;  /* 0x00000008002c0947 */ /* 0x000fec0003800000 */
[----:B------:R-:W-:-:S13]  /*0600*/  ISETP.GE.AND P0, PT, R20, R9, PT ;  /* 0x000000091400720c */ /* 0x000fda0003f06270 */
[----:B------:R-:W-:Y:S05]  /*0610*/  @P0 BRA `(.L_x_4) ;  /* 0x0000000400d00947 */ /* 0x000fea0003800000 */
[----:B------:R-:W-:Y:S01]  /*0620*/  IMAD.IADD R8, R9, 0x1, -R20 ;  /* 0x0000000109087824 */ /* 0x000fe200078e0a14 */
[----:B------:R-:W-:-:S04]  /*0630*/  PLOP3.LUT P0, PT, PT, PT, PT, 0x80, 0x8 ;  /* 0x000000000008781c */ /* 0x000fc80003f0f070 */
[----:B------:R-:W-:-:S13]  /*0640*/  ISETP.GT.AND P1, PT, R8, 0xc, PT ;  /* 0x0000000c0800780c */ /* 0x000fda0003f24270 */
[----:B------:R-:W-:Y:S05]  /*0650*/  @!P1 BRA `(.L_x_5) ;  /* 0x00000004001c9947 */ /* 0x000fea0003800000 */
[----:B------:R-:W-:Y:S02]  /*0660*/  PLOP3.LUT P0, PT, PT, PT, PT, 0x8, 0x80 ;  /* 0x000000000080781c */ /* 0x000fe40003f0e170 */
[----:B------:R-:W-:-:S11]  /*0670*/  IADD3 R8, PT, PT, R9, -0xc, RZ ;  /* 0xfffffff409087810 */ /* 0x000fd60007ffe0ff */
.L_x_6:
[----:B-1--4-:R-:W-:Y:S01]  /*0680*/  IMAD R21, R6, 0x4, R5 ;  /* 0x0000000406157824 */ /* 0x012fe200078e0205 */
[C---:B------:R-:W-:Y:S01]  /*0690*/  IADD3 R29, PT, PT, R20.reuse, 0x1, RZ ;  /* 0x00000001141d7810 */ /* 0x040fe20007ffe0ff */
[C-C-:B0-----:R-:W-:Y:S01]  /*06a0*/  IMAD.WIDE.U32 R16, R20.reuse, 0x4, R10.reuse ;  /* 0x0000000414107825 */ /* 0x141fe200078e000a */
[----:B------:R-:W-:Y:S02]  /*06b0*/  IADD3 R24, PT, PT, R20, 0x3, RZ ;  /* 0x0000000314187810 */ /* 0x000fe40007ffe0ff */
[----:B------:R-:W0:Y:S01]  /*06c0*/  LDS R22, [R21] ;  /* 0x0000000015167984 */ /* 0x000e220000000800 */
[----:B------:R-:W-:Y:S01]  /*06d0*/  IMAD.WIDE.U32 R28, R29, 0x4, R10 ;  /* 0x000000041d1c7825 */ /* 0x000fe200078e000a */
[----:B------:R-:W-:Y:S02]  /*06e0*/  IADD3 R6, PT, PT, R6, 0x10, RZ ;  /* 0x0000001006067810 */ /* 0x000fe40007ffe0ff */
[----:B------:R-:W1:Y:S01]  /*06f0*/  LDS R19, [R21+0x4] ;  /* 0x0000040015137984 */ /* 0x000e620000000800 */
[----:B------:R-:W-:-:S03]  /*0700*/  VIADD R13, R20, 0x2 ;  /* 0x00000002140d7836 */ /* 0x000fc60000000000 */
[----:B------:R-:W2:Y:S01]  /*0710*/  LDS R23, [R21+0x8] ;  /* 0x0000080015177984 */ /* 0x000ea20000000800 */
[----:B------:R-:W-:-:S03]  /*0720*/  IMAD.WIDE.U32 R12, R13, 0x4, R10 ;  /* 0x000000040d0c7825 */ /* 0x000fc600078e000a */
[----:B------:R-:W3:Y:S04]  /*0730*/  LDS R14, [R21+0xc] ;  /* 0x00000c00150e7984 */ /* 0x000ee80000000800 */
[----:B------:R-:W4:Y:S04]  /*0740*/  LDS R25, [R21+0x10] ;  /* 0x0000100015197984 */ /* 0x000f280000000800 */
[----:B------:R-:W5:Y:S04]  /*0750*/  LDS R27, [R21+0x14] ;  /* 0x00001400151b7984 */ /* 0x000f680000000800 */
[----:B------:R-:W5:Y:S04]  /*0760*/  LDS R15, [R21+0x18] ;  /* 0x00001800150f7984 */ /* 0x000f680000000800 */
[----:B------:R-:W5:Y:S04]  /*0770*/  LDS R18, [R21+0x1c] ;  /* 0x00001c0015127984 */ /* 0x000f680000000800 */
[----:B------:R-:W-:Y:S04]  /*0780*/  LDS R26, [R21+0x28] ;  /* 0x00002800151a7984 */ /* 0x000fe80000000800 */
[----:B0-----:R0:W-:Y:S04]  /*0790*/  STG.E desc[UR8][R16.64], R22 ;  /* 0x0000001610007986 */ /* 0x0011e8000c101908 */
[----:B-1----:R-:W-:Y:S04]  /*07a0*/  STG.E desc[UR8][R28.64], R19 ;  /* 0x000000131c007986 */ /* 0x002fe8000c101908 */
[----:B------:R-:W1:Y:S01]  /*07b0*/  LDS R19, [R21+0x20] ;  /* 0x0000200015137984 */ /* 0x000e620000000800 */
[----:B0-----:R-:W-:-:S03]  /*07c0*/  IMAD.WIDE.U32 R16, R24, 0x4, R10 ;  /* 0x0000000418107825 */ /* 0x001fc600078e000a */
[----:B--2---:R0:W-:Y:S04]  /*07d0*/  STG.E desc[UR8][R12.64], R23 ;  /* 0x000000170c007986 */ /* 0x0041e8000c101908 */
[----:B------:R-:W2:Y:S04]  /*07e0*/  LDS R24, [R21+0x24] ;  /* 0x0000240015187984 */ /* 0x000ea80000000800 */
[----:B------:R-:W2:Y:S01]  /*07f0*/  LDS R28, [R21+0x2c] ;  /* 0x00002c00151c7984 */ /* 0x000ea20000000800 */
[C---:B0-----:R-:W-:Y:S01]  /*0800*/  VIADD R23, R20.reuse, 0x4 ;  /* 0x0000000414177836 */ /* 0x041fe20000000000 */
[----:B------:R-:W-:-:S02]  /*0810*/  IADD3 R13, PT, PT, R20, 0x5, RZ ;  /* 0x00000005140d7810 */ /* 0x000fc40007ffe0ff */
[----:B---3--:R0:W-:Y:S01]  /*0820*/  STG.E desc[UR8][R16.64], R14 ;  /* 0x0000000e10007986 */ /* 0x0081e2000c101908 */
[----:B------:R-:W-:-:S03]  /*0830*/  IMAD.WIDE.U32 R22, R23, 0x4, R10 ;  /* 0x0000000417167825 */ /* 0x000fc600078e000a */
[----:B------:R-:W-:Y:S01]  /*0840*/  LDS R29, [R21+0x34] ;  /* 0x00003400151d7984 */ /* 0x000fe20000000800 */
[----:B------:R-:W-:-:S03]  /*0850*/  IMAD.WIDE.U32 R12, R13, 0x4, R10 ;  /* 0x000000040d0c7825 */ /* 0x000fc600078e000a */
[----:B----4-:R3:W-:Y:S04]  /*0860*/  STG.E desc[UR8][R22.64], R25 ;  /* 0x0000001916007986 */ /* 0x0107e8000c101908 */
[----:B------:R-:W4:Y:S01]  /*0870*/  LDS R25, [R21+0x30] ;  /* 0x0000300015197984 */ /* 0x000f220000000800 */
[C---:B0-----:R-:W-:Y:S01]  /*0880*/  VIADD R17, R20.reuse, 0x6 ;  /* 0x0000000614117836 */ /* 0x041fe20000000000 */
[----:B------:R-:W-:Y:S02]  /*0890*/  IADD3 R14, PT, PT, R20, 0x7, RZ ;  /* 0x00000007140e7810 */ /* 0x000fe40007ffe0ff */
[----:B-----5:R0:W-:Y:S01]  /*08a0*/  STG.E desc[UR8][R12.64], R27 ;  /* 0x0000001b0c007986 */ /* 0x0201e2000c101908 */
[----:B------:R-:W-:-:S03]  /*08b0*/  IMAD.WIDE.U32 R16, R17, 0x4, R10 ;  /* 0x0000000411107825 */ /* 0x000fc600078e000a */
[----:B------:R-:W5:Y:S01]  /*08c0*/  LDS R27, [R21+0x38] ;  /* 0x00003800151b7984 */ /* 0x000f620000000800 */
[C---:B---3--:R-:W-:Y:S02]  /*08d0*/  VIADD R23, R20.reuse, 0x8 ;  /* 0x0000000814177836 */ /* 0x048fe40000000000 */
[C---:B------:R-:W-:Y:S01]  /*08e0*/  VIADD R22, R20.reuse, 0xa ;  /* 0x0000000a14167836 */ /* 0x040fe20000000000 */
[----:B------:R-:W3:Y:S04]  /*08f0*/  LDS R21, [R21+0x3c] ;  /* 0x00003c0015157984 */ /* 0x000ee80000000800 */
[----:B------:R1:W-:Y:S01]  /*0900*/  STG.E desc[UR8][R16.64], R15 ;  /* 0x0000000f10007986 */ /* 0x0003e2000c101908 */
[----:B0-----:R-:W-:Y:S01]  /*0910*/  IMAD.WIDE.U32 R12, R23, 0x4, R10 ;  /* 0x00000004170c7825 */ /* 0x001fe200078e000a */
[----:B------:R-:W-:-:S03]  /*0920*/  IADD3 R23, PT, PT, R20, 0x9, RZ ;  /* 0x0000000914177810 */ /* 0x000fc60007ffe0ff */
[----:B-1----:R-:W-:Y:S01]  /*0930*/  IMAD.WIDE.U32 R14, R14, 0x4, R10 ;  /* 0x000000040e0e7825 */ /* 0x002fe200078e000a */
[----:B------:R-:W-:-:S04]  /*0940*/  IADD3 R17, PT, PT, R20, 0xb, RZ ;  /* 0x0000000b14117810 */ /* 0x000fc80007ffe0ff */
[----:B------:R0:W-:Y:S01]  /*0950*/  STG.E desc[UR8][R14.64], R18 ;  /* 0x000000120e007986 */ /* 0x0001e2000c101908 */
[----:B------:R-:W-:-:S03]  /*0960*/  IMAD.WIDE.U32 R16, R17, 0x4, R10 ;  /* 0x0000000411107825 */ /* 0x000fc600078e000a */
[----:B------:R1:W-:Y:S01]  /*0970*/  STG.E desc[UR8][R12.64], R19 ;  /* 0x000000130c007986 */ /* 0x0003e2000c101908 */
[C---:B0-----:R-:W-:Y:S01]  /*0980*/  VIADD R15, R20.reuse, 0xc ;  /* 0x0000000c140f7836 */ /* 0x041fe20000000000 */
[----:B------:R-:W-:Y:S01]  /*0990*/  IADD3 R14, PT, PT, R20, 0xd, RZ ;  /* 0x0000000d140e7810 */ /* 0x000fe20007ffe0ff */
[----:B-1----:R-:W-:-:S04]  /*09a0*/  IMAD.WIDE.U32 R18, R23, 0x4, R10 ;  /* 0x0000000417127825 */ /* 0x002fc800078e000a */
[--C-:B------:R-:W-:Y:S01]  /*09b0*/  IMAD.WIDE.U32 R22, R22, 0x4, R10.reuse ;  /* 0x0000000416167825 */ /* 0x100fe200078e000a */
[----:B--2---:R0:W-:Y:S03]  /*09c0*/  STG.E desc[UR8][R18.64], R24 ;  /* 0x0000001812007986 */ /* 0x0041e6000c101908 */
[--C-:B------:R-:W-:Y:S01]  /*09d0*/  IMAD.WIDE.U32 R12, R15, 0x4, R10.reuse ;  /* 0x000000040f0c7825 */ /* 0x100fe200078e000a */
[----:B------:R1:W-:Y:S03]  /*09e0*/  STG.E desc[UR8][R22.64], R26 ;  /* 0x0000001a16007986 */ /* 0x0003e6000c101908 */
[----:B------:R-:W-:Y:S01]  /*09f0*/  IMAD.WIDE.U32 R14, R14, 0x4, R10 ;  /* 0x000000040e0e7825 */ /* 0x000fe200078e000a */
[----:B------:R2:W-:Y:S01]  /*0a00*/  STG.E desc[UR8][R16.64], R28 ;  /* 0x0000001c10007986 */ /* 0x0005e2000c101908 */
[----:B0-----:R-:W-:-:S03]  /*0a10*/  IADD3 R18, PT, PT, R20, 0xf, RZ ;  /* 0x0000000f14127810 */ /* 0x001fc60007ffe0ff */
[----:B----4-:R4:W-:Y:S01]  /*0a20*/  STG.E desc[UR8][R12.64], R25 ;  /* 0x000000190c007986 */ /* 0x0109e2000c101908 */
[----:B-1----:R-:W-:-:S03]  /*0a30*/  VIADD R23, R20, 0xe ;  /* 0x0000000e14177836 */ /* 0x002fc60000000000 */
[----:B------:R4:W-:Y:S01]  /*0a40*/  STG.E desc[UR8][R14.64], R29 ;  /* 0x0000001d0e007986 */ /* 0x0009e2000c101908 */
[----:B------:R-:W-:Y:S02]  /*0a50*/  VIADD R20, R20, 0x10 ;  /* 0x0000001014147836 */ /* 0x000fe40000000000 */
[----:B--2---:R-:W-:-:S03]  /*0a60*/  IMAD.WIDE.U32 R16, R23, 0x4, R10 ;  /* 0x0000000417107825 */ /* 0x004fc600078e000a */
[----:B------:R-:W-:Y:S01]  /*0a70*/  ISETP.GE.AND P1, PT, R20, R8, PT ;  /* 0x000000081400720c */ /* 0x000fe20003f26270 */
[----:B------:R-:W-:Y:S01]  /*0a80*/  IMAD.WIDE.U32 R18, R18, 0x4, R10 ;  /* 0x0000000412127825 */ /* 0x000fe200078e000a */
[----:B-----5:R4:W-:Y:S04]  /*0a90*/  STG.E desc[UR8][R16.64], R27 ;  /* 0x0000001b10007986 */ /* 0x0209e8000c101908 */
[----:B---3--:R4:W-:Y:S07]  /*0aa0*/  STG.E desc[UR8][R18.64], R21 ;  /* 0x0000001512007986 */ /* 0x0089ee000c101908 */
[----:B------:R-:W-:Y:S05]  /*0ab0*/  @!P1 BRA `(.L_x_6) ;  /* 0xfffffff800f09947 */ /* 0x000fea000383ffff */
[----:B----4-:R-:W-:-:S07]  /*0ac0*/  IMAD.MOV.U32 R25, RZ, RZ, R9 ;  /* 0x000000ffff197224 */ /* 0x010fce00078e0009 */
.L_x_5:
[----:B------:R-:W-:-:S04]  /*0ad0*/  IADD3 R8, PT, PT, R9, -R20, RZ ;  /* 0x8000001409087210 */ /* 0x000fc80007ffe0ff */
[----:B------:R-:W-:-:S13]  /*0ae0*/  ISETP.GT.AND P1, PT, R8, 0x4, PT ;  /* 0x000000040800780c */ /* 0x000fda0003f24270 */
[----:B------:R-:W-:Y:S05]  /*0af0*/  @!P1 BRA `(.L_x_7) ;  /* 0x0000000000909947 */ /* 0x000fea0003800000 */
[----:B-1----:R-:W-:Y:S01]  /*0b00*/  IMAD R16, R6, 0x4, R5 ;  /* 0x0000000406107824 */ /* 0x002fe200078e0205 */
[C---:B------:R-:W-:Y:S01]  /*0b10*/  IADD3 R19, PT, PT, R20.reuse, 0x1, RZ ;  /* 0x0000000114137810 */ /* 0x040fe20007ffe0ff */
[C---:B------:R-:W-:Y:S01]  /*0b20*/  VIADD R25, R20.reuse, 0x2 ;  /* 0x0000000214197836 */ /* 0x040fe20000000000 */
[C---:B0-----:R-:W-:Y:S01]  /*0b30*/  IADD3 R15, PT, PT, R20.reuse, 0x3, RZ ;  /* 0x00000003140f7810 */ /* 0x041fe20007ffe0ff */
[C-C-:B------:R-:W-:Y:S01]  /*0b40*/  IMAD.WIDE.U32 R12, R20.reuse, 0x4, R10.reuse ;  /* 0x00000004140c7825 */ /* 0x140fe200078e000a */
[----:B------:R-:W0:Y:S01]  /*0b50*/  LDS R17, [R16] ;  /* 0x0000000010117984 */ /* 0x000e220000000800 */
[----:B------:R-:W-:Y:S02]  /*0b60*/  IADD3 R28, PT, PT, R20, 0x5, RZ ;  /* 0x00000005141c7810 */ /* 0x000fe40007ffe0ff */
[----:B------:R-:W-:Y:S01]  /*0b70*/  IMAD.WIDE.U32 R18, R19, 0x4, R10 ;  /* 0x0000000413127825 */ /* 0x000fe200078e000a */
[----:B------:R-:W1:Y:S01]  /*0b80*/  LDS R22, [R16+0x4] ;  /* 0x0000040010167984 */ /* 0x000e620000000800 */
[----:B------:R-:W-:-:S02]  /*0b90*/  PLOP3.LUT P0, PT, PT, PT, PT, 0x8, 0x80 ;  /* 0x000000000080781c */ /* 0x000fc40003f0e170 */
[--C-:B------:R-:W-:Y:S01]  /*0ba0*/  IMAD.WIDE.U32 R24, R25, 0x4, R10.reuse ;  /* 0x0000000419187825 */ /* 0x100fe200078e000a */
[----:B------:R-:W2:Y:S01]  /*0bb0*/  LDS R26, [R16+0x8] ;  /* 0x00000800101a7984 */ /* 0x000ea20000000800 */
[----:B------:R-:W-:Y:S02]  /*0bc0*/  IADD3 R6, PT, PT, R6, 0x8, RZ ;  /* 0x0000000806067810 */ /* 0x000fe40007ffe0ff */
[----:B------:R-:W-:Y:S01]  /*0bd0*/  IMAD.WIDE.U32 R14, R15, 0x4, R10 ;  /* 0x000000040f0e7825 */ /* 0x000fe200078e000a */
[----:B------:R-:W3:Y:S04]  /*0be0*/  LDS R8, [R16+0xc] ;  /* 0x00000c0010087984 */ /* 0x000ee80000000800 */
[----:B------:R-:W4:Y:S04]  /*0bf0*/  LDS R23, [R16+0x10] ;  /* 0x0000100010177984 */ /* 0x000f280000000800 */
[----:B------:R-:W5:Y:S04]  /*0c00*/  LDS R29, [R16+0x14] ;  /* 0x00001400101d7984 */ /* 0x000f680000000800 */
[----:B------:R-:W5:Y:S04]  /*0c10*/  LDS R27, [R16+0x18] ;  /* 0x00001800101b7984 */ /* 0x000f680000000800 */
[----:B------:R0:W5:Y:S02]  /*0c20*/  LDS R21, [R16+0x1c] ;  /* 0x00001c0010157984 */ /* 0x0001640000000800 */
[----:B0-----:R-:W-:-:S02]  /*0c30*/  VIADD R16, R20, 0x4 ;  /* 0x0000000414107836 */ /* 0x001fc40000000000 */
[----:B------:R0:W-:Y:S04]  /*0c40*/  STG.E desc[UR8][R12.64], R17 ;  /* 0x000000110c007986 */ /* 0x0001e8000c101908 */
[----:B-1----:R1:W-:Y:S04]  /*0c50*/  STG.E desc[UR8][R18.64], R22 ;  /* 0x0000001612007986 */ /* 0x0023e8000c101908 */
[----:B--2---:R-:W-:Y:S01]  /*0c60*/  STG.E desc[UR8][R24.64], R26 ;  /* 0x0000001a18007986 */ /* 0x004fe2000c101908 */
[----:B0-----:R-:W-:-:S03]  /*0c70*/  VIADD R17, R20, 0x6 ;  /* 0x0000000614117836 */ /* 0x001fc60000000000 */
[----:B---3--:R0:W-:Y:S01]  /*0c80*/  STG.E desc[UR8][R14.64], R8 ;  /* 0x000000080e007986 */ /* 0x0081e2000c101908 */
[----:B------:R-:W-:Y:S01]  /*0c90*/  IMAD.WIDE.U32 R12, R16, 0x4, R10 ;  /* 0x00000004100c7825 */ /* 0x000fe200078e000a */
[----:B-1----:R-:W-:-:S03]  /*0ca0*/  IADD3 R19, PT, PT, R20, 0x7, RZ ;  /* 0x0000000714137810 */ /* 0x002fc60007ffe0ff */
[--C-:B------:R-:W-:Y:S01]  /*0cb0*/  IMAD.WIDE.U32 R16, R17, 0x4, R10.reuse ;  /* 0x0000000411107825 */ /* 0x100fe200078e000a */
[----:B----4-:R2:W-:Y:S03]  /*0cc0*/  STG.E desc[UR8][R12.64], R23 ;  /* 0x000000170c007986 */ /* 0x0105e6000c101908 */
[----:B------:R-:W-:-:S04]  /*0cd0*/  IMAD.WIDE.U32 R18, R19, 0x4, R10 ;  /* 0x0000000413127825 */ /* 0x000fc800078e000a */
[----:B0-----:R-:W-:-:S04]  /*0ce0*/  IMAD.WIDE.U32 R14, R28, 0x4, R10 ;  /* 0x000000041c0e7825 */ /* 0x001fc800078e000a */
[----:B------:R-:W-:Y:S01]  /*0cf0*/  IMAD.MOV.U32 R25, RZ, RZ, R9 ;  /* 0x000000ffff197224 */ /* 0x000fe200078e0009 */
[----:B-----5:R2:W-:Y:S01]  /*0d00*/  STG.E desc[UR8][R14.64], R29 ;  /* 0x0000001d0e007986 */ /* 0x0205e2000c101908 */
[----:B------:R-:W-:-:S03]  /*0d10*/  VIADD R20, R20, 0x8 ;  /* 0x0000000814147836 */ /* 0x000fc60000000000 */
[----:B------:R2:W-:Y:S04]  /*0d20*/  STG.E desc[UR8][R16.64], R27 ;  /* 0x0000001b10007986 */ /* 0x0005e8000c101908 */
[----:B------:R2:W-:Y:S02]  /*0d30*/  STG.E desc[UR8][R18.64], R21 ;  /* 0x0000001512007986 */ /* 0x0005e4000c101908 */
.L_x_7:
[----:B------:R-:W-:-:S13]  /*0d40*/  ISETP.EQ.AND P1, PT, R20, R9, PT ;  /* 0x000000091400720c */ /* 0x000fda0003f22270 */
[----:B------:R-:W-:Y:S05]  /*0d50*/  @!P0 BRA P1, `(.L_x_2) ;  /* 0x0000000000548947 */ /* 0x000fea0000800000 */
.L_x_4:
[----:B------:R-:W-:Y:S01]  /*0d60*/  LEA R8, R6, R5, 0x2 ;  /* 0x0000000506087211 */ /* 0x000fe200078e10ff */
[C---:B012-4-:R-:W-:Y:S01]  /*0d70*/  VIADD R15, R20.reuse, 0x1 ;  /* 0x00000001140f7836 */ /* 0x057fe20000000000 */
[C---:B------:R-:W-:Y:S01]  /*0d80*/  IADD3 R17, PT, PT, R20.reuse, 0x2, RZ ;  /* 0x0000000214117810 */ /* 0x040fe20007ffe0ff */
[C-C-:B------:R-:W-:Y:S01]  /*0d90*/  IMAD.WIDE.U32 R12, R20.reuse, 0x4, R10.reuse ;  /* 0x00000004140c7825 */ /* 0x140fe200078e000a */
[----:B------:R-:W-:Y:S01]  /*0da0*/  IADD3 R19, PT, PT, R20, 0x3, RZ ;  /* 0x0000000314137810 */ /* 0x000fe20007ffe0ff */
[----:B------:R-:W0:Y:S01]  /*0db0*/  LDS R21, [R8] ;  /* 0x0000000008157984 */ /* 0x000e220000000800 */
[----:B------:R-:W-:Y:S01]  /*0dc0*/  IADD3 R6, PT, PT, R6, 0x4, RZ ;  /* 0x0000000406067810 */ /* 0x000fe20007ffe0ff */
[----:B------:R-:W-:Y:S02]  /*0dd0*/  VIADD R20, R20, 0x4 ;  /* 0x0000000414147836 */ /* 0x000fe40000000000 */
[----:B------:R-:W1:Y:S01]  /*0de0*/  LDS R23, [R8+0x4] ;  /* 0x0000040008177984 */ /* 0x000e620000000800 */
[----:B------:R-:W-:-:S02]  /*0df0*/  IMAD.WIDE.U32 R14, R15, 0x4, R10 ;  /* 0x000000040f0e7825 */ /* 0x000fc400078e000a */
[----:B------:R-:W-:Y:S01]  /*0e00*/  ISETP.NE.AND P0, PT, R20, R9, PT ;  /* 0x000000091400720c */ /* 0x000fe20003f05270 */
[----:B------:R-:W2:Y:S01]  /*0e10*/  LDS R25, [R8+0x8] ;  /* 0x0000080008197984 */ /* 0x000ea20000000800 */
[----:B------:R-:W-:-:S03]  /*0e20*/  IMAD.WIDE.U32 R16, R17, 0x4, R10 ;  /* 0x0000000411107825 */ /* 0x000fc600078e000a */
[----:B------:R-:W3:Y:S01]  /*0e30*/  LDS R27, [R8+0xc] ;  /* 0x00000c00081b7984 */ /* 0x000ee20000000800 */
[----:B------:R-:W-:-:S03]  /*0e40*/  IMAD.WIDE.U32 R18, R19, 0x4, R10 ;  /* 0x0000000413127825 */ /* 0x000fc600078e000a */
[----:B0-----:R4:W-:Y:S04]  /*0e50*/  STG.E desc[UR8][R12.64], R21 ;  /* 0x000000150c007986 */ /* 0x0019e8000c101908 */
[----:B-1----:R4:W-:Y:S04]  /*0e60*/  STG.E desc[UR8][R14.64], R23 ;  /* 0x000000170e007986 */ /* 0x0029e8000c101908 */
[----:B--2---:R4:W-:Y:S04]  /*0e70*/  STG.E desc[UR8][R16.64], R25 ;  /* 0x0000001910007986 */ /* 0x0049e8000c101908 */
[----:B---3--:R4:W-:Y:S01]  /*0e80*/  STG.E desc[UR8][R18.64], R27 ;  /* 0x0000001b12007986 */ /* 0x0089e2000c101908 */
[----:B------:R-:W-:Y:S05]  /*0e90*/  @P0 BRA `(.L_x_4) ;  /* 0xfffffffc00b00947 */ /* 0x000fea000383ffff */
[----:B----4-:R-:W-:-:S07]  /*0ea0*/  MOV R25, R9 ;  /* 0x0000000900197202 */ /* 0x010fce0000000f00 */
.L_x_2:
[----:B------:R-:W-:-:S13]  /*0eb0*/  ISETP.GE.AND P0, PT, R4, R3, PT ;  /* 0x000000030400720c */ /* 0x000fda0003f06270 */
[----:B------:R-:W-:Y:S05]  /*0ec0*/  @P0 BRA `(.L_x_8) ;  /* 0x0000000000b40947 */ /* 0x000fea0003800000 */
[----:B------:R-:W-:Y:S01]  /*0ed0*/  IMAD.IADD R5, R3, 0x1, -R4 ;  /* 0x0000000103057824 */ /* 0x000fe200078e0a04 */
[----:B------:R-:W-:-:S04]  /*0ee0*/  PLOP3.LUT P0, PT, PT, PT, PT, 0x80, 0x8 ;  /* 0x000000000008781c */ /* 0x000fc80003f0f070 */
[----:B------:R-:W-:-:S13]  /*0ef0*/  ISETP.GT.AND P1, PT, R5, 0x3, PT ;  /* 0x000000030500780c */ /* 0x000fda0003f24270 */
[----:B------:R-:W-:Y:S05]  /*0f00*/  @!P1 BRA `(.L_x_9) ;  /* 0x0000000000589947 */ /* 0x000fea0003800000 */
[----:B------:R-:W-:Y:S02]  /*0f10*/  PLOP3.LUT P0, PT, PT, PT, PT, 0x8, 0x80 ;  /* 0x000000000080781c */ /* 0x000fe40003f0e170 */
[----:B--2---:R-:W-:-:S11]  /*0f20*/  IADD3 R27, PT, PT, R3, -0x3, RZ ;  /* 0xfffffffd031b7810 */ /* 0x004fd60007ffe0ff */
.L_x_10:
[C---:B------:R-:W-:Y:S01]  /*0f30*/  LEA R6, R4.reuse, R7, 0x2 ;  /* 0x0000000704067211 */ /* 0x040fe200078e10ff */
[----:B------:R-:W-:Y:S01]  /*0f40*/  VIADD R4, R4, 0x4 ;  /* 0x0000000404047836 */ /* 0x000fe20000000000 */
[C---:B01--4-:R-:W-:Y:S01]  /*0f50*/  IADD3 R15, PT, PT, R25.reuse, 0x2, RZ ;  /* 0x00000002190f7810 */ /* 0x053fe20007ffe0ff */
[C---:B------:R-:W-:Y:S01]  /*0f60*/  VIADD R13, R25.reuse, 0x1 ;  /* 0x00000001190d7836 */ /* 0x040fe20000000000 */
[C---:B------:R-:W-:Y:S01]  /*0f70*/  IADD3 R17, PT, PT, R25.reuse, 0x3, RZ ;  /* 0x0000000319117810 */ /* 0x040fe20007ffe0ff */
[----:B------:R-:W0:Y:S01]  /*0f80*/  LDS R5, [R6] ;  /* 0x0000000006057984 */ /* 0x000e220000000800 */
[----:B------:R-:W-:Y:S01]  /*0f90*/  ISETP.GE.AND P1, PT, R4, R27, PT ;  /* 0x0000001b0400720c */ /* 0x000fe20003f26270 */
[C-C-:B------:R-:W-:Y:S01]  /*0fa0*/  IMAD.WIDE.U32 R8, R25.reuse, 0x4, R10.reuse ;  /* 0x0000000419087825 */ /* 0x140fe200078e000a */
[----:B------:R-:W-:Y:S01]  /*0fb0*/  IADD3 R25, PT, PT, R25, 0x4, RZ ;  /* 0x0000000419197810 */ /* 0x000fe20007ffe0ff */
[----:B------:R-:W1:Y:S02]  /*0fc0*/  LDS R19, [R6+0x4] ;  /* 0x0000040006137984 */ /* 0x000e640000000800 */
[----:B------:R-:W-:-:S02]  /*0fd0*/  IMAD.WIDE.U32 R12, R13, 0x4, R10 ;  /* 0x000000040d0c7825 */ /* 0x000fc400078e000a */
[----:B------:R-:W2:Y:S02]  /*0fe0*/  LDS R21, [R6+0x8] ;  /* 0x0000080006157984 */ /* 0x000ea40000000800 */
[--C-:B------:R-:W-:Y:S02]  /*0ff0*/  IMAD.WIDE.U32 R14, R15, 0x4, R10.reuse ;  /* 0x000000040f0e7825 */ /* 0x100fe400078e000a */
[----:B------:R-:W3:Y:S02]  /*1000*/  LDS R23, [R6+0xc] ;  /* 0x00000c0006177984 */ /* 0x000ee40000000800 */
[----:B------:R-:W-:Y:S02]  /*1010*/  IMAD.WIDE.U32 R16, R17, 0x4, R10 ;  /* 0x0000000411107825 */ /* 0x000fe400078e000a */
[----:B0-----:R4:W-:Y:S04]  /*1020*/  STG.E desc[UR8][R8.64], R5 ;  /* 0x0000000508007986 */ /* 0x0019e8000c101908 */
[----:B-1----:R4:W-:Y:S04]  /*1030*/  STG.E desc[UR8][R12.64], R19 ;  /* 0x000000130c007986 */ /* 0x0029e8000c101908 */
[----:B--2---:R4:W-:Y:S04]  /*1040*/  STG.E desc[UR8][R14.64], R21 ;  /* 0x000000150e007986 */ /* 0x0049e8000c101908 */
[----:B---3--:R4:W-:Y:S01]  /*1050*/  STG.E desc[UR8][R16.64], R23 ;  /* 0x0000001710007986 */ /* 0x0089e2000c101908 */
[----:B------:R-:W-:Y:S05]  /*1060*/  @!P1 BRA `(.L_x_10) ;  /* 0xfffffffc00b09947 */ /* 0x000fea000383ffff */
.L_x_9:
[----:B----4-:R-:W-:-:S04]  /*1070*/  IADD3 R5, PT, PT, R3, -R4, RZ ;  /* 0x8000000403057210 */ /* 0x010fc80007ffe0ff */
[----:B------:R-:W-:-:S13]  /*1080*/  ISETP.GT.AND P1, PT, R5, 0x1, PT ;  /* 0x000000010500780c */ /* 0x000fda0003f24270 */
[----:B------:R-:W-:Y:S05]  /*1090*/  @!P1 BRA `(.L_x_11) ;  /* 0x00000000002c9947 */ /* 0x000fea0003800000 */
[C---:B------:R-:W-:Y:S01]  /*10a0*/  IMAD R5, R4.reuse, 0x4, R7 ;  /* 0x0000000404057824 */ /* 0x040fe200078e0207 */
[C---:B------:R-:W-:Y:S01]  /*10b0*/  IADD3 R9, PT, PT, R25.reuse, 0x1, RZ ;  /* 0x0000000119097810 */ /* 0x040fe20007ffe0ff */
[--C-:B0-2---:R-:W-:Y:S01]  /*10c0*/  IMAD.WIDE.U32 R12, R25, 0x4, R10.reuse ;  /* 0x00000004190c7825 */ /* 0x105fe200078e000a */
[----:B------:R-:W-:Y:S02]  /*10d0*/  PLOP3.LUT P0, PT, PT, PT, PT, 0x8, 0x80 ;  /* 0x000000000080781c */ /* 0x000fe40003f0e170 */
[----:B-1----:R-:W0:Y:S01]  /*10e0*/  LDS R15, [R5] ;  /* 0x00000000050f7984 */ /* 0x002e220000000800 */
[----:B------:R-:W-:Y:S01]  /*10f0*/  IMAD.WIDE.U32 R8, R9, 0x4, R10 ;  /* 0x0000000409087825 */ /* 0x000fe200078e000a */
[----:B------:R-:W-:Y:S02]  /*1100*/  IADD3 R4, PT, PT, R4, 0x2, RZ ;  /* 0x0000000204047810 */ /* 0x000fe40007ffe0ff */
[----:B------:R-:W1:Y:S01]  /*1110*/  LDS R17, [R5+0x4] ;  /* 0x0000040005117984 */ /* 0x000e620000000800 */
[----:B------:R-:W-:-:S03]  /*1120*/  VIADD R25, R25, 0x2 ;  /* 0x0000000219197836 */ /* 0x000fc60000000000 */
[----:B0-----:R3:W-:Y:S04]  /*1130*/  STG.E desc[UR8][R12.64], R15 ;  /* 0x0000000f0c007986 */ /* 0x0017e8000c101908 */
[----:B-1----:R3:W-:Y:S02]  /*1140*/  STG.E desc[UR8][R8.64], R17 ;  /* 0x0000001108007986 */ /* 0x0027e4000c101908 */
.L_x_11:
[----:B------:R-:W-:-:S13]  /*1150*/  ISETP.LT.OR P0, PT, R4, R3, P0 ;  /* 0x000000030400720c */ /* 0x000fda0000701670 */
[----:B------:R-:W-:Y:S01]  /*1160*/  @P0 LEA R4, R4, R7, 0x2 ;  /* 0x0000000704040211 */ /* 0x000fe200078e10ff */
[----:B------:R-:W-:-:S04]  /*1170*/  @P0 IMAD.WIDE.U32 R10, R25, 0x4, R10 ;  /* 0x00000004190a0825 */ /* 0x000fc800078e000a */
[----:B------:R-:W4:Y:S04]  /*1180*/  @P0 LDS R3, [R4] ;  /* 0x0000000004030984 */ /* 0x000f280000000800 */
[----:B----4-:R4:W-:Y:S02]  /*1190*/  @P0 STG.E desc[UR8][R10.64], R3 ;  /* 0x000000030a000986 */ /* 0x0109e4000c101908 */
.L_x_8:
[----:B------:R-:W-:Y:S01]  /*11a0*/  BAR.SYNC.DEFER_BLOCKING 0x0 ;  /* 0x0000000000007b1d */ /* 0x000fe20000010000 */
[----:B------:R-:W-:Y:S02]  /*11b0*/  ISETP.GE.AND P0, PT, R2, UR5, PT ;  /* 0x0000000502007c0c */ /* 0x000fe4000bf06270 */
[----:B---3--:R-:W-:-:S11]  /*11c0*/  MOV R8, R2 ;  /* 0x0000000200087202 */ /* 0x008fd60000000f00 */
[----:B------:R-:W-:Y:S05]  /*11d0*/  @!P0 BRA `(.L_x_12) ;  /* 0xffffffec00b48947 */ /* 0x000fea000383ffff */
[----:B------:R-:W-:Y:S05]  /*11e0*/  EXIT ;  /* 0x000000000000794d */ /* 0x000fea0003800000 */
.L_x_13:
[----:B------:R-:W-:-:S00]  /*11f0*/  BRA `(.L_x_13) ;  /* 0xfffffffc00fc7947 */ /* 0x000fc0000383ffff */
[----:B------:R-:W-:-:S00]  /*1200*/  NOP ;  /* 0x0000000000007918 */ /* 0x000fc00000000000 */
[----:B------:R-:W-:-:S00]  /*1210*/  NOP ;  /* 0x0000000000007918 */ /* 0x000fc00000000000 */
[----:B------:R-:W-:-:S00]  /*1220*/  NOP ;  /* 0x0000000000007918 */ /* 0x000fc00000000000 */
[----:B------:R-:W-:-:S00]  /*1230*/  NOP ;  /* 0x0000000000007918 */ /* 0x000fc00000000000 */
[----:B------:R-:W-:-:S00]  /*1240*/  NOP ;  /* 0x0000000000007918 */ /* 0x000fc00000000000 */
[----:B------:R-:W-:-:S00]  /*1250*/  NOP ;  /* 0x0000000000007918 */ /* 0x000fc00000000000 */
[----:B------:R-:W-:-:S00]  /*1260*/  NOP ;  /* 0x0000000000007918 */ /* 0x000fc00000000000 */
[----:B------:R-:W-:-:S00]  /*1270*/  NOP ;  /* 0x0000000000007918 */ /* 0x000fc00000000000 */
.L_x_199:


//--------------------- .text._Z19mergeSortWithBlocksPii --------------------------
	.section	.text._Z19mergeSortWithBlocksPii,"ax",@progbits
	.align	128
        .global         _Z19mergeSortWithBlocksPii
        .type           _Z19mergeSortWithBlocksPii,@function
        .size           _Z19mergeSortWithBlocksPii,(.L_x_200 - _Z19mergeSortWithBlocksPii)
        .other          _Z19mergeSortWithBlocksPii,@"STO_CUDA_ENTRY STV_DEFAULT"
_Z19mergeSortWithBlocksPii:
.text._Z19mergeSortWithBlocksPii:
[----:B------:R-:W0:Y:S08]  /*0000*/  LDC R1, c[0x0][0x37c] ;  /* 0x0000df00ff017b82 */ /* 0x000e300000000800 */
[----:B------:R-:W1:Y:S02]  /*0010*/  LDC R0, c[0x0][0x388] ;  /* 0x0000e200ff007b82 */ /* 0x000e640000000800 */
[----:B-1----:R-:W-:-:S13]  /*0020*/  ISETP.GE.AND P0, PT, R0, 0x2, PT ;  /* 0x000000020000780c */ /* 0x002fda0003f06270 */
[----:B0-----:R-:W-:Y:S05]  /*0030*/  @!P0 EXIT ;  /* 0x000000000000894d */ /* 0x001fea0003800000 */
[----:B------:R-:W0:Y:S01]  /*0040*/  S2UR UR38, SR_CTAID.X ;  /* 0x00000000002679c3 */ /* 0x000e220000002500 */
[----:B------:R-:W1:Y:S01]  /*0050*/  LDCU.64 UR4, c[0x0][0x380] ;  /* 0x00007000ff0477ac */ /* 0x000e620008000a00 */
[----:B------:R-:W2:Y:S01]  /*0060*/  LDCU UR6, c[0x0][0x388] ;  /* 0x00007100ff0677ac */ /* 0x000ea20008000800 */
[----:B------:R-:W3:Y:S01]  /*0070*/  LDCU.64 UR36, c[0x0][0x358] ;  /* 0x00006b00ff2477ac */ /* 0x000ee20008000a00 */
[----:B-1----:R-:W-:Y:S01]  /*0080*/  UIADD3 UR39, UP0, UPT, UR4, 0x4, URZ ;  /* 0x0000000404277890 */ /* 0x002fe2000ff1e0ff */
[----:B--2---:R-:W-:-:S03]  /*0090*/  IMAD.U32 R22, RZ, RZ, UR6 ;  /* 0x00000006ff167e24 */ /* 0x004fc6000f8e00ff */
[----:B------:R-:W-:Y:S02]  /*00a0*/  UIADD3.X UR40, UPT, UPT, URZ, UR5, URZ, UP0, !UPT ;  /* 0x00000005ff287290 */ /* 0x000fe400087fe4ff */
[----:B0--3--:R-:W-:-:S12]  /*00b0*/  USHF.L.U32 UR38, UR38, 0x1, URZ ;  /* 0x0000000126267899 */ /* 0x009fd800080006ff */
.L_x_34:
[----:B------:R-:W-:Y:S01]  /*00c0*/  LOP3.LUT P2, R0, R22, 0x7ffffffe, RZ, 0xc0, !PT ;  /* 0x7ffffffe16007812 */ /* 0x000fe2000784c0ff */
[----:B------:R-:W0:Y:S03]  /*00d0*/  LDC R27, c[0x0][0x388] ;  /* 0x0000e200ff1b7b82 */ /* 0x000e260000000800 */
[----:B------:R-:W1:Y:S01]  /*00e0*/  I2F.U32.RP R4, R0 ;  /* 0x0000000000047306 */ /* 0x000e620000209000 */
[----:B------:R-:W-:-:S07]  /*00f0*/  IMAD.MOV R5, RZ, RZ, -R0 ;  /* 0x000000ffff057224 */ /* 0x000fce00078e0a00 */
[----:B-1----:R-:W1:Y:S02]  /*0100*/  MUFU.RCP R4, R4 ;  /* 0x0000000400047308 */ /* 0x002e640000001000 */
[----:B-1----:R-:W-:-:S06]  /*0110*/  VIADD R2, R4, 0xffffffe ;  /* 0x0ffffffe04027836 */ /* 0x002fcc0000000000 */
[----:B------:R1:W2:Y:S02]  /*0120*/  F2I.FTZ.U32.TRUNC.NTZ R3, R2 ;  /* 0x0000000200037305 */ /* 0x0002a4000021f000 */
[----:B-1----:R-:W-:Y:S02]  /*0130*/  IMAD.MOV.U32 R2, RZ, RZ, RZ ;  /* 0x000000ffff027224 */ /* 0x002fe400078e00ff */
[----:B--2---:R-:W-:-:S04]  /*0140*/  IMAD R5, R5, R3, RZ ;  /* 0x0000000305057224 */ /* 0x004fc800078e02ff */
[----:B------:R-:W-:-:S06]  /*0150*/  IMAD.HI.U32 R3, R3, R5, R2 ;  /* 0x0000000503037227 */ /* 0x000fcc00078e0002 */
[----:B0-----:R-:W-:-:S05]  /*0160*/  IMAD.HI.U32 R26, R3, R27, RZ ;  /* 0x0000001b031a7227 */ /* 0x001fca00078e00ff */
[----:B------:R-:W-:-:S05]  /*0170*/  IADD3 R3, PT, PT, -R26, RZ, RZ ;  /* 0x000000ff1a037210 */ /* 0x000fca0007ffe1ff */
[----:B------:R-:W-:-:S05]  /*0180*/  IMAD R3, R0, R3, R27 ;  /* 0x0000000300037224 */ /* 0x000fca00078e021b */
[----:B------:R-:W-:-:S13]  /*0190*/  ISETP.GE.U32.AND P0, PT, R3, R0, PT ;  /* 0x000000000300720c */ /* 0x000fda0003f06070 */
[----:B------:R-:W-:Y:S02]  /*01a0*/  @P0 IMAD.IADD R3, R3, 0x1, -R0 ;  /* 0x0000000103030824 */ /* 0x000fe400078e0a00 */
[----:B------:R-:W-:-:S03]  /*01b0*/  @P0 VIADD R26, R26, 0x1 ;  /* 0x000000011a1a0836 */ /* 0x000fc60000000000 */
[----:B------:R-:W-:-:S13]  /*01c0*/  ISETP.GE.U32.AND P1, PT, R3, R0, PT ;  /* 0x000000000300720c */ /* 0x000fda0003f26070 */
[----:B------:R-:W-:Y:S01]  /*01d0*/  @P1 VIADD R26, R26, 0x1 ;  /* 0x000000011a1a1836 */ /* 0x000fe20000000000 */
[----:B------:R-:W-:-:S05]  /*01e0*/  @!P2 LOP3.LUT R26, RZ, R0, RZ, 0x33, !PT ;  /* 0x00000000ff1aa212 */ /* 0x000fca00078e33ff */
[----:B------:R-:W-:-:S04]  /*01f0*/  IMAD R25, R26, UR38, RZ ;  /* 0x000000261a197c24 */ /* 0x000fc8000f8e02ff */
[----:B------:R-:W-:-:S05]  /*0200*/  IMAD.IADD R24, R26, 0x1, R25 ;  /* 0x000000011a187824 */ /* 0x000fca00078e0219 */
[----:B------:R-:W-:-:S13]  /*0210*/  ISETP.GT.AND P0, PT, R24, R27, PT ;  /* 0x0000001b1800720c */ /* 0x000fda0003f04270 */
[----:B------:R-:W-:Y:S05]  /*0220*/  @P0 EXIT ;  /* 0x000000000000094d */ /* 0x000fea0003800000 */
[----:B------:R-:W-:Y:S01]  /*0230*/  MOV R2, 0x30 ;  /* 0x0000003000027802 */ /* 0x000fe20000000f00 */
[----:B------:R-:W-:Y:S01]  /*0240*/  IMAD.WIDE.U32 R4, R26, 0x4, RZ ;  /* 0x000000041a047825 */ /* 0x000fe200078e00ff */
[C---:B------:R-:W-:Y:S02]  /*0250*/  VIADDMNMX R27, R24.reuse, R26, R27, PT ;  /* 0x0000001a181b7246 */ /* 0x040fe4000380011b */
[----:B------:R0:W1:Y:S02]  /*0260*/  LDC.64 R6, c[0x4][R2] ;  /* 0x0100000002067b82 */ /* 0x0000640000000a00 */
[----:B------:R-:W-:-:S07]  /*0270*/  IADD3 R23, PT, PT, -R24, R27, RZ ;  /* 0x0000001b18177210 */ /* 0x000fce0007ffe1ff */
[----:B------:R-:W-:-:S07]  /*0280*/  LEPC R20, `(.L_x_14) ;  /* 0x000000001014794e */ /* 0x000fce0000000000 */
[----:B01----:R-:W-:Y:S05]  /*0290*/  CALL.ABS.NOINC R6 ;  /* 0x0000000006007343 */ /* 0x003fea0003c00000 */
.L_x_14:
[----:B------:R-:W0:Y:S01]  /*02a0*/  LDC.64 R2, c[0x4][R2] ;  /* 0x0100000002027b82 */ /* 0x000e220000000a00 */
[----:B------:R-:W-:-:S04]  /*02b0*/  IMAD.WIDE R6, R23, 0x4, RZ ;  /* 0x0000000417067825 */ /* 0x000fc800078e02ff */
[----:B------:R-:W-:Y:S02]  /*02c0*/  IMAD.MOV.U32 R18, RZ, RZ, R4 ;  /* 0x000000ffff127224 */ /* 0x000fe400078e0004 */
[----:B------:R-:W-:Y:S01]  /*02d0*/  IMAD.MOV.U32 R19, RZ, RZ, R5 ;  /* 0x000000ffff137224 */ /* 0x000fe200078e0005 */
[----:B------:R-:W-:Y:S01]  /*02e0*/  MOV R5, R7 ;  /* 0x0000000700057202 */ /* 0x000fe20000000f00 */
[----:B------:R-:W-:-:S07]  /*02f0*/  IMAD.MOV.U32 R4, RZ, RZ, R6 ;  /* 0x000000ffff047224 */ /* 0x000fce00078e0006 */
[----:B------:R-:W-:-:S07]  /*0300*/  LEPC R20, `(.L_x_15) ;  /* 0x000000001014794e */ /* 0x000fce0000000000 */
[----:B0-----:R-:W-:Y:S05]  /*0310*/  CALL.ABS.NOINC R2 ;  /* 0x0000000002007343 */ /* 0x001fea0003c00000 */
.L_x_15:
[----:B------:R-:W-:Y:S01]  /*0320*/  ISETP.GE.AND P0, PT, R26, 0x1, PT ;  /* 0x000000011a00780c */ /* 0x000fe20003f06270 */
[----:B------:R-:W-:Y:S02]  /*0330*/  IMAD.MOV.U32 R16, RZ, RZ, R4 ;  /* 0x000000ffff107224 */ /* 0x000fe400078e0004 */
[----:B------:R-:W-:-:S10]  /*0340*/  IMAD.MOV.U32 R17, RZ, RZ, R5 ;  /* 0x000000ffff117224 */ /* 0x000fd400078e0005 */
[----:B------:R-:W-:Y:S05]  /*0350*/  @!P0 BRA `(.L_x_16) ;  /* 0x0000000000cc8947 */ /* 0x000fea0003800000 */
[C---:B------:R-:W-:Y:S01]  /*0360*/  ISETP.GE.U32.AND P1, PT, R26.reuse, 0x4, PT ;  /* 0x000000041a00780c */ /* 0x040fe20003f26070 */
[----:B------:R-:W-:Y:S01]  /*0370*/  IMAD.MOV.U32 R0, RZ, RZ, RZ ;  /* 0x000000ffff007224 */ /* 0x000fe200078e00ff */
[----:B------:R-:W-:-:S04]  /*0380*/  LOP3.LUT R9, R26, 0x3, RZ, 0xc0, !PT ;  /* 0x000000031a097812 */ /* 0x000fc800078ec0ff */
[----:B------:R-:W-:-:S07]  /*0390*/  ISETP.NE.AND P0, PT, R9, RZ, PT ;  /* 0x000000ff0900720c */ /* 0x000fce0003f05270 */
[----:B------:R-:W-:Y:S06]  /*03a0*/  @!P1 BRA `(.L_x_17) ;  /* 0x0000000000689947 */ /* 0x000fec0003800000 */
[----:B------:R-:W0:Y:S01]  /*03b0*/  LDC.64 R2, c[0x0][0x380] ;  /* 0x0000e000ff027b82 */ /* 0x000e220000000a00 */
[----:B------:R-:W-:Y:S01]  /*03c0*/  IADD3 R12, P1, PT, R18, 0x8, RZ ;  /* 0x00000008120c7810 */ /* 0x000fe20007f3e0ff */
[----:B------:R-:W-:Y:S01]  /*03d0*/  HFMA2 R10, -RZ, RZ, 0, 0 ;  /* 0x00000000ff0a7431 */ /* 0x000fe200000001ff */
[----:B------:R-:W-:Y:S01]  /*03e0*/  LOP3.LUT R0, R26, 0x7ffffffc, RZ, 0xc0, !PT ;  /* 0x7ffffffc1a007812 */ /* 0x000fe200078ec0ff */
[----:B------:R-:W-:Y:S02]  /*03f0*/  BSSY.RECONVERGENT B0, `(.L_x_17) ;  /* 0x0000015000007945 */ /* 0x000fe40003800200 */
[----:B------:R-:W-:Y:S02]  /*0400*/  IMAD.X R29, RZ, RZ, R19, P1 ;  /* 0x000000ffff1d7224 */ /* 0x000fe400008e0613 */
[----:B------:R-:W-:-:S07]  /*0410*/  IMAD.MOV R8, RZ, RZ, -R0 ;  /* 0x000000ffff087224 */ /* 0x000fce00078e0a00 */
.L_x_18:
[----:B------:R-:W-:-:S04]  /*0420*/  IMAD.IADD R5, R25, 0x1, R10 ;  /* 0x0000000119057824 */ /* 0x000fc800078e020a */
[----:B0-----:R-:W-:-:S05]  /*0430*/  IMAD.WIDE.U32 R4, R5, 0x4, R2 ;  /* 0x0000000405047825 */ /* 0x001fca00078e0002 */
[----:B-1----:R-:W2:Y:S01]  /*0440*/  LDG.E R11, desc[UR36][R4.64] ;  /* 0x00000024040b7981 */ /* 0x002ea2000c1e1900 */
[----:B------:R-:W-:Y:S01]  /*0450*/  MOV R6, R12 ;  /* 0x0000000c00067202 */ /* 0x000fe20000000f00 */
[----:B------:R-:W-:-:S05]  /*0460*/  IMAD.MOV.U32 R7, RZ, RZ, R29 ;  /* 0x000000ffff077224 */ /* 0x000fca00078e001d */
[----:B--2---:R1:W-:Y:S04]  /*0470*/  ST.E desc[UR36][R6.64+-0x8], R11 ;  /* 0xfffff80b06007985 */ /* 0x0043e8000c101924 */
[----:B------:R-:W2:Y:S04]  /*0480*/  LDG.E R13, desc[UR36][R4.64+0x4] ;  /* 0x00000424040d7981 */ /* 0x000ea8000c1e1900 */
[----:B--2---:R1:W-:Y:S04]  /*0490*/  ST.E desc[UR36][R6.64+-0x4], R13 ;  /* 0xfffffc0d06007985 */ /* 0x0043e8000c101924 */
[----:B------:R-:W2:Y:S04]  /*04a0*/  LDG.E R15, desc[UR36][R4.64+0x8] ;  /* 0x00000824040f7981 */ /* 0x000ea8000c1e1900 */
[----:B--2---:R1:W-:Y:S04]  /*04b0*/  ST.E desc[UR36][R6.64], R15 ;  /* 0x0000000f06007985 */ /* 0x0043e8000c101924 */
[----:B------:R-:W2:Y:S01]  /*04c0*/  LDG.E R21, desc[UR36][R4.64+0xc] ;  /* 0x00000c2404157981 */ /* 0x000ea2000c1e1900 */
[----:B------:R-:W-:Y:S01]  /*04d0*/  VIADD R8, R8, 0x4 ;  /* 0x0000000408087836 */ /* 0x000fe20000000000 */
[----:B------:R-:W-:-:S02]  /*04e0*/  IADD3 R12, P2, PT, R6, 0x10, RZ ;  /* 0x00000010060c7810 */ /* 0x000fc40007f5e0ff */
[----:B------:R-:W-:Y:S02]  /*04f0*/  IADD3 R10, PT, PT, R10, 0x4, RZ ;  /* 0x000000040a0a7810 */ /* 0x000fe40007ffe0ff */
[----:B------:R-:W-:Y:S01]  /*0500*/  ISETP.NE.AND P1, PT, R8, RZ, PT ;  /* 0x000000ff0800720c */ /* 0x000fe20003f25270 */
[----:B------:R-:W-:Y:S01]  /*0510*/  IMAD.X R29, RZ, RZ, R7, P2 ;  /* 0x000000ffff1d7224 */ /* 0x000fe200010e0607 */
[----:B--2---:R1:W-:Y:S11]  /*0520*/  ST.E desc[UR36][R6.64+0x4], R21 ;  /* 0x0000041506007985 */ /* 0x0043f6000c101924 */
[----:B------:R-:W-:Y:S05]  /*0530*/  @P1 BRA `(.L_x_18) ;  /* 0xfffffffc00b81947 */ /* 0x000fea000383ffff */
[----:B------:R-:W-:Y:S05]  /*0540*/  BSYNC.RECONVERGENT B0 ;  /* 0x0000000000007941 */ /* 0x000fea0003800200 */
.L_x_17:
[----:B------:R-:W-:Y:S05]  /*0550*/  @!P0 BRA `(.L_x_16) ;  /* 0x00000000004c8947 */ /* 0x000fea0003800000 */
[----:B------:R-:W0:Y:S01]  /*0560*/  LDC.64 R4, c[0x0][0x380] ;  /* 0x0000e000ff047b82 */ /* 0x000e220000000a00 */
[----:B------:R-:W-:-:S04]  /*0570*/  IMAD.IADD R3, R25, 0x1, R0 ;  /* 0x0000000119037824 */ /* 0x000fc800078e0200 */
[----:B0-----:R-:W-:-:S06]  /*0580*/  IMAD.WIDE.U32 R4, R3, 0x4, R4 ;  /* 0x0000000403047825 */ /* 0x001fcc00078e0004 */
[----:B------:R-:W2:Y:S01]  /*0590*/  LDG.E R5, desc[UR36][R4.64] ;  /* 0x0000002404057981 */ /* 0x000ea2000c1e1900 */
[----:B------:R-:W-:Y:S01]  /*05a0*/  IMAD.WIDE.U32 R2, R0, 0x4, R18 ;  /* 0x0000000400027825 */ /* 0x000fe200078e0012 */
[----:B------:R-:W-:-:S04]  /*05b0*/  ISETP.NE.AND P0, PT, R9, 0x1, PT ;  /* 0x000000010900780c */ /* 0x000fc80003f05270 */
[----:B--2---:R0:W-:Y:S09]  /*05c0*/  ST.E desc[UR36][R2.64], R5 ;  /* 0x0000000502007985 */ /* 0x0041f2000c101924 */
[----:B------:R-:W-:Y:S05]  /*05d0*/  @!P0 BRA `(.L_x_16) ;  /* 0x00000000002c8947 */ /* 0x000fea0003800000 */
[----:B0-----:R-:W0:Y:S01]  /*05e0*/  LDC.64 R4, c[0x0][0x380] ;  /* 0x0000e000ff047b82 */ /* 0x001e220000000a00 */
[----:B------:R-:W-:-:S05]  /*05f0*/  IADD3 R0, P0, PT, R25, R0, RZ ;  /* 0x0000000019007210 */ /* 0x000fca0007f1e0ff */
[----:B-1----:R-:W-:Y:S01]  /*0600*/  IMAD.X R6, RZ, RZ, RZ, P0 ;  /* 0x000000ffff067224 */ /* 0x002fe200000e06ff */
[----:B0-----:R-:W-:-:S04]  /*0610*/  LEA R4, P0, R0, R4, 0x2 ;  /* 0x0000000400047211 */ /* 0x001fc800078010ff */
[----:B------:R-:W-:-:S05]  /*0620*/  LEA.HI.X R5, R0, R5, R6, 0x2, P0 ;  /* 0x0000000500057211 */ /* 0x000fca00000f1406 */
[----:B------:R-:W2:Y:S01]  /*0630*/  LDG.E R7, desc[UR36][R4.64+0x4] ;  /* 0x0000042404077981 */ /* 0x000ea2000c1e1900 */
[----:B------:R-:W-:-:S03]  /*0640*/  ISETP.NE.AND P0, PT, R9, 0x2, PT ;  /* 0x000000020900780c */ /* 0x000fc60003f05270 */
[----:B--2---:R2:W-:Y:S10]  /*0650*/  ST.E desc[UR36][R2.64+0x4], R7 ;  /* 0x0000040702007985 */ /* 0x0045f4000c101924 */
[----:B------:R-:W-:Y:S05]  /*0660*/  @!P0 BRA `(.L_x_16) ;  /* 0x0000000000088947 */ /* 0x000fea0003800000 */
[----:B------:R-:W3:Y:S04]  /*0670*/  LDG.E R5, desc[UR36][R4.64+0x8] ;  /* 0x0000082404057981 */ /* 0x000ee8000c1e1900 */
[----:B---3--:R3:W-:Y:S02]  /*0680*/  ST.E desc[UR36][R2.64+0x8], R5 ;  /* 0x0000080502007985 */ /* 0x0087e4000c101924 */
.L_x_16:
[----:B------:R-:W-:-:S13]  /*0690*/  ISETP.GE.AND P0, PT, R23, 0x1, PT ;  /* 0x000000011700780c */ /* 0x000fda0003f06270 */
[----:B------:R-:W-:Y:S05]  /*06a0*/  @!P0 BRA `(.L_x_19) ;  /* 0x0000000000d08947 */ /* 0x000fea0003800000 */
[----:B------:R-:W-:Y:S01]  /*06b0*/  IMAD.IADD R27, R24, 0x1, -R27 ;  /* 0x00000001181b7824 */ /* 0x000fe200078e0a1b */
[----:B------:R-:W-:Y:S02]  /*06c0*/  LOP3.LUT R0, R23, 0x3, RZ, 0xc0, !PT ;  /* 0x0000000317007812 */ /* 0x000fe400078ec0ff */
[----:B-12---:R-:W-:Y:S02]  /*06d0*/  MOV R7, RZ ;  /* 0x000000ff00077202 */ /* 0x006fe40000000f00 */
[----:B------:R-:W-:Y:S02]  /*06e0*/  ISETP.GT.U32.AND P1, PT, R27, -0x4, PT ;  /* 0xfffffffc1b00780c */ /* 0x000fe40003f24070 */
[----:B------:R-:W-:-:S11]  /*06f0*/  ISETP.NE.AND P0, PT, R0, RZ, PT ;  /* 0x000000ff0000720c */ /* 0x000fd60003f05270 */
[----:B------:R-:W-:Y:S05]  /*0700*/  @P1 BRA `(.L_x_20) ;  /* 0x0000000000501947 */ /* 0x000fea0003800000 */
[----:B------:R-:W-:Y:S01]  /*0710*/  BSSY.RECONVERGENT B0, `(.L_x_20) ;  /* 0x0000013000007945 */ /* 0x000fe20003800200 */
[----:B------:R-:W-:Y:S01]  /*0720*/  LOP3.LUT R7, R23, 0x7ffffffc, RZ, 0xc0, !PT ;  /* 0x7ffffffc17077812 */ /* 0x000fe200078ec0ff */
[----:B------:R-:W-:-:S07]  /*0730*/  IMAD.MOV.U32 R9, RZ, RZ, RZ ;  /* 0x000000ffff097224 */ /* 0x000fce00078e00ff */
.L_x_21:
[----:B01-3--:R-:W-:-:S05]  /*0740*/  IADD3 R2, P1, PT, R24, R9, RZ ;  /* 0x0000000918027210 */ /* 0x00bfca0007f3e0ff */
[----:B------:R-:W-:Y:S01]  /*0750*/  IMAD.X R3, RZ, RZ, RZ, P1 ;  /* 0x000000ffff037224 */ /* 0x000fe200008e06ff */
[----:B------:R-:W-:-:S04]  /*0760*/  LEA R4, P1, R2, UR39, 0x2 ;  /* 0x0000002702047c11 */ /* 0x000fc8000f8210ff */
[----:B------:R-:W-:-:S05]  /*0770*/  LEA.HI.X R5, R2, UR40, R3, 0x2, P1 ;  /* 0x0000002802057c11 */ /* 0x000fca00088f1403 */
[----:B------:R-:W2:Y:S01]  /*0780*/  LDG.E R11, desc[UR36][R4.64+-0x4] ;  /* 0xfffffc24040b7981 */ /* 0x000ea2000c1e1900 */
[----:B------:R-:W-:-:S05]  /*0790*/  IMAD.WIDE.U32 R2, R9, 0x4, R16 ;  /* 0x0000000409027825 */ /* 0x000fca00078e0010 */
[----:B--2---:R1:W-:Y:S04]  /*07a0*/  ST.E desc[UR36][R2.64], R11 ;  /* 0x0000000b02007985 */ /* 0x0043e8000c101924 */
[----:B------:R-:W2:Y:S04]  /*07b0*/  LDG.E R13, desc[UR36][R4.64] ;  /* 0x00000024040d7981 */ /* 0x000ea8000c1e1900 */
[----:B--2---:R1:W-:Y:S04]  /*07c0*/  ST.E desc[UR36][R2.64+0x4], R13 ;  /* 0x0000040d02007985 */ /* 0x0043e8000c101924 */
[----:B------:R-:W2:Y:S04]  /*07d0*/  LDG.E R15, desc[UR36][R4.64+0x4] ;  /* 0x00000424040f7981 */ /* 0x000ea8000c1e1900 */
[----:B--2---:R1:W-:Y:S04]  /*07e0*/  ST.E desc[UR36][R2.64+0x8], R15 ;  /* 0x0000080f02007985 */ /* 0x0043e8000c101924 */
[----:B------:R-:W2:Y:S01]  /*07f0*/  LDG.E R21, desc[UR36][R4.64+0x8] ;  /* 0x0000082404157981 */ /* 0x000ea2000c1e1900 */
[----:B------:R-:W-:-:S05]  /*0800*/  VIADD R9, R9, 0x4 ;  /* 0x0000000409097836 */ /* 0x000fca0000000000 */
[----:B------:R-:W-:Y:S01]  /*0810*/  ISETP.NE.AND P1, PT, R9, R7, PT ;  /* 0x000000070900720c */ /* 0x000fe20003f25270 */
[----:B--2---:R1:W-:-:S12]  /*0820*/  ST.E desc[UR36][R2.64+0xc], R21 ;  /* 0x00000c1502007985 */ /* 0x0043d8000c101924 */
[----:B------:R-:W-:Y:S05]  /*0830*/  @P1 BRA `(.L_x_21) ;  /* 0xfffffffc00c01947 */ /* 0x000fea000383ffff */
[----:B------:R-:W-:Y:S05]  /*0840*/  BSYNC.RECONVERGENT B0 ;  /* 0x0000000000007941 */ /* 0x000fea0003800200 */
.L_x_20:
[----:B------:R-:W-:Y:S05]  /*0850*/  @!P0 BRA `(.L_x_19) ;  /* 0x0000000000648947 */ /* 0x000fea0003800000 */
[----:B01-3--:R-:W-:-:S04]  /*0860*/  IADD3 R2, P0, PT, R24, R7, RZ ;  /* 0x0000000718027210 */ /* 0x00bfc80007f1e0ff */
[----:B------:R-:W-:Y:S02]  /*0870*/  IADD3.X R3, PT, PT, RZ, RZ, RZ, P0, !PT ;  /* 0x000000ffff037210 */ /* 0x000fe400007fe4ff */
[----:B------:R-:W-:-:S04]  /*0880*/  LEA R4, P0, R2, UR39, 0x2 ;  /* 0x0000002702047c11 */ /* 0x000fc8000f8010ff */
[----:B------:R-:W-:-:S06]  /*0890*/  LEA.HI.X R5, R2, UR40, R3, 0x2, P0 ;  /* 0x0000002802057c11 */ /* 0x000fcc00080f1403 */
[----:B------:R-:W2:Y:S01]  /*08a0*/  LDG.E R5, desc[UR36][R4.64+-0x4] ;  /* 0xfffffc2404057981 */ /* 0x000ea2000c1e1900 */
[----:B------:R-:W-:Y:S01]  /*08b0*/  IMAD.WIDE.U32 R2, R7, 0x4, R16 ;  /* 0x0000000407027825 */ /* 0x000fe200078e0010 */
[----:B------:R-:W-:-:S04]  /*08c0*/  ISETP.NE.AND P0, PT, R0, 0x1, PT ;  /* 0x000000010000780c */ /* 0x000fc80003f05270 */
[----:B--2---:R4:W-:Y:S09]  /*08d0*/  ST.E desc[UR36][R2.64], R5 ;  /* 0x0000000502007985 */ /* 0x0049f2000c101924 */
[----:B------:R-:W-:Y:S05]  /*08e0*/  @!P0 BRA `(.L_x_19) ;  /* 0x0000000000408947 */ /* 0x000fea0003800000 */
[----:B----4-:R-:W-:-:S05]  /*08f0*/  VIADD R5, R7, 0x1 ;  /* 0x0000000107057836 */ /* 0x010fca0000000000 */
[----:B------:R-:W-:-:S05]  /*0900*/  IADD3 R5, P0, PT, R24, R5, RZ ;  /* 0x0000000518057210 */ /* 0x000fca0007f1e0ff */
[----:B------:R-:W-:Y:S01]  /*0910*/  IMAD.X R6, RZ, RZ, RZ, P0 ;  /* 0x000000ffff067224 */ /* 0x000fe200000e06ff */
[----:B------:R-:W-:-:S04]  /*0920*/  LEA R4, P0, R5, UR39, 0x2 ;  /* 0x0000002705047c11 */ /* 0x000fc8000f8010ff */
[----:B------:R-:W-:-:S06]  /*0930*/  LEA.HI.X R5, R5, UR40, R6, 0x2, P0 ;  /* 0x0000002805057c11 */ /* 0x000fcc00080f1406 */
[----:B------:R-:W2:Y:S01]  /*0940*/  LDG.E R5, desc[UR36][R4.64+-0x4] ;  /* 0xfffffc2404057981 */ /* 0x000ea2000c1e1900 */
[----:B------:R-:W-:-:S03]  /*0950*/  ISETP.NE.AND P0, PT, R0, 0x2, PT ;  /* 0x000000020000780c */ /* 0x000fc60003f05270 */
[----:B--2---:R0:W-:Y:S10]  /*0960*/  ST.E desc[UR36][R2.64+0x4], R5 ;  /* 0x0000040502007985 */ /* 0x0041f4000c101924 */
[----:B------:R-:W-:Y:S05]  /*0970*/  @!P0 BRA `(.L_x_19) ;  /* 0x00000000001c8947 */ /* 0x000fea0003800000 */
[----:B------:R-:W-:-:S05]  /*0980*/  VIADD R7, R7, 0x2 ;  /* 0x0000000207077836 */ /* 0x000fca0000000000 */
[----:B------:R-:W-:-:S04]  /*0990*/  IADD3 R7, P0, PT, R24, R7, RZ ;  /* 0x0000000718077210 */ /* 0x000fc80007f1e0ff */
[----:B------:R-:W-:Y:S02]  /*09a0*/  IADD3.X R0, PT, PT, RZ, RZ, RZ, P0, !PT ;  /* 0x000000ffff007210 */ /* 0x000fe400007fe4ff */
[----:B------:R-:W-:-:S04]  /*09b0*/  LEA R4, P0, R7, UR39, 0x2 ;  /* 0x0000002707047c11 */ /* 0x000fc8000f8010ff */
[----:B0-----:R-:W-:-:S06]  /*09c0*/  LEA.HI.X R5, R7, UR40, R0, 0x2, P0 ;  /* 0x0000002807057c11 */ /* 0x001fcc00080f1400 */
[----:B------:R-:W2:Y:S04]  /*09d0*/  LDG.E R5, desc[UR36][R4.64+-0x4] ;  /* 0xfffffc2404057981 */ /* 0x000ea8000c1e1900 */
[----:B--2---:R0:W-:Y:S02]  /*09e0*/  ST.E desc[UR36][R2.64+0x8], R5 ;  /* 0x0000080502007985 */ /* 0x0041e4000c101924 */
.L_x_19:
[----:B0--34-:R-:W0:Y:S01]  /*09f0*/  LDC.64 R4, c[0x0][0x380] ;  /* 0x0000e000ff047b82 */ /* 0x019e220000000a00 */
[----:B------:R-:W-:Y:S01]  /*0a00*/  VIMNMX R0, PT, PT, R26, R23, PT ;  /* 0x000000171a007248 */ /* 0x000fe20003fe0100 */
[----:B-12---:R-:W-:Y:S02]  /*0a10*/  IMAD.MOV.U32 R7, RZ, RZ, RZ ;  /* 0x000000ffff077224 */ /* 0x006fe400078e00ff */
[----:B------:R-:W-:Y:S01]  /*0a20*/  IMAD.MOV.U32 R3, RZ, RZ, RZ ;  /* 0x000000ffff037224 */ /* 0x000fe200078e00ff */
[----:B------:R-:W-:Y:S01]  /*0a30*/  ISETP.GE.AND P0, PT, R0, 0x1, PT ;  /* 0x000000010000780c */ /* 0x000fe20003f06270 */
[----:B------:R-:W-:Y:S02]  /*0a40*/  IMAD.MOV.U32 R9, RZ, RZ, RZ ;  /* 0x000000ffff097224 */ /* 0x000fe400078e00ff */
[----:B0-----:R-:W-:-:S10]  /*0a50*/  IMAD.WIDE.U32 R4, R25, 0x4, R4 ;  /* 0x0000000419047825 */ /* 0x001fd400078e0004 */
[----:B------:R-:W-:Y:S05]  /*0a60*/  @!P0 BRA `(.L_x_22) ;  /* 0x0000000000608947 */ /* 0x000fea0003800000 */
[----:B------:R-:W-:Y:S01]  /*0a70*/  HFMA2 R9, -RZ, RZ, 0, 0 ;  /* 0x00000000ff097431 */ /* 0x000fe200000001ff */
[----:B------:R-:W-:Y:S01]  /*0a80*/  BSSY.RECONVERGENT B0, `(.L_x_22) ;  /* 0x0000016000007945 */ /* 0x000fe20003800200 */
[----:B------:R-:W-:Y:S02]  /*0a90*/  IMAD.MOV.U32 R3, RZ, RZ, RZ ;  /* 0x000000ffff037224 */ /* 0x000fe400078e00ff */
[----:B------:R-:W-:-:S07]  /*0aa0*/  IMAD.MOV.U32 R7, RZ, RZ, RZ ;  /* 0x000000ffff077224 */ /* 0x000fce00078e00ff */
.L_x_23:
[----:B------:R-:W-:-:S04]  /*0ab0*/  IMAD.WIDE.U32 R10, R7, 0x4, R18 ;  /* 0x00000004070a7825 */ /* 0x000fc800078e0012 */
[----:B------:R-:W-:Y:S02]  /*0ac0*/  IMAD.WIDE.U32 R12, R3, 0x4, R16 ;  /* 0x00000004030c7825 */ /* 0x000fe400078e0010 */
[----:B------:R-:W2:Y:S04]  /*0ad0*/  LD.E R10, desc[UR36][R10.64] ;  /* 0x000000240a0a7980 */ /* 0x000ea8000c101900 */
[----:B------:R-:W2:Y:S01]  /*0ae0*/  LD.E R13, desc[UR36][R12.64] ;  /* 0x000000240c0d7980 */ /* 0x000ea2000c101900 */
[----:B------:R-:W-:Y:S01]  /*0af0*/  IMAD.WIDE.U32 R14, R9, 0x4, R4 ;  /* 0x00000004090e7825 */ /* 0x000fe200078e0004 */
[----:B------:R-:W-:-:S03]  /*0b00*/  IADD3 R0, PT, PT, R3, 0x1, RZ ;  /* 0x0000000103007810 */ /* 0x000fc60007ffe0ff */
[----:B------:R-:W-:Y:S02]  /*0b10*/  VIADD R21, R7, 0x1 ;  /* 0x0000000107157836 */ /* 0x000fe40000000000 */
[----:B------:R-:W-:Y:S01]  /*0b20*/  VIADD R9, R9, 0x1 ;  /* 0x0000000109097836 */ /* 0x000fe20000000000 */
[CC--:B--2---:R-:W-:Y:S02]  /*0b30*/  ISETP.GT.AND P0, PT, R10.reuse, R13.reuse, PT ;  /* 0x0000000d0a00720c */ /* 0x0c4fe40003f04270 */
[CC--:B------:R-:W-:Y:S02]  /*0b40*/  ISETP.GT.AND P1, PT, R10.reuse, R13.reuse, PT ;  /* 0x0000000d0a00720c */ /* 0x0c0fe40003f24270 */
[----:B------:R-:W-:-:S05]  /*0b50*/  VIMNMX R25, PT, PT, R10, R13, PT ;  /* 0x0000000d0a197248 */ /* 0x000fca0003fe0100 */
[----:B------:R0:W-:Y:S04]  /*0b60*/  STG.E desc[UR36][R14.64], R25 ;  /* 0x000000190e007986 */ /* 0x0001e8000c101924 */
[----:B------:R-:W-:Y:S02]  /*0b70*/  @!P0 IMAD.MOV R0, RZ, RZ, R3 ;  /* 0x000000ffff008224 */ /* 0x000fe400078e0203 */
[----:B------:R-:W-:Y:S02]  /*0b80*/  @P1 IMAD.MOV R21, RZ, RZ, R7 ;  /* 0x000000ffff151224 */ /* 0x000fe400078e0207 */
[----:B------:R-:W-:Y:S01]  /*0b90*/  IMAD.MOV.U32 R3, RZ, RZ, R0 ;  /* 0x000000ffff037224 */ /* 0x000fe200078e0000 */
[----:B------:R-:W-:Y:S02]  /*0ba0*/  ISETP.GE.AND P0, PT, R0, R23, PT ;  /* 0x000000170000720c */ /* 0x000fe40003f06270 */
[----:B------:R-:W-:-:S02]  /*0bb0*/  ISETP.LT.AND P1, PT, R21, R26, PT ;  /* 0x0000001a1500720c */ /* 0x000fc40003f21270 */
[----:B------:R-:W-:-:S11]  /*0bc0*/  MOV R7, R21 ;  /* 0x0000001500077202 */ /* 0x000fd60000000f00 */
[----:B0-----:R-:W-:Y:S05]  /*0bd0*/  @!P0 BRA P1, `(.L_x_23) ;  /* 0xfffffffc00b48947 */ /* 0x001fea000083ffff */
[----:B------:R-:W-:Y:S05]  /*0be0*/  BSYNC.RECONVERGENT B0 ;  /* 0x0000000000007941 */ /* 0x000fea0003800200 */
.L_x_22:
[----:B------:R-:W-:Y:S01]  /*0bf0*/  ISETP.GE.AND P0, PT, R7, R26, PT ;  /* 0x0000001a0700720c */ /* 0x000fe20003f06270 */
[----:B------:R-:W-:Y:S01]  /*0c00*/  BSSY.RECONVERGENT B0, `(.L_x_24) ;  /* 0x000002f000007945 */ /* 0x000fe20003800200 */
[----:B------:R-:W-:-:S11]  /*0c10*/  IMAD.MOV.U32 R15, RZ, RZ, R9 ;  /* 0x000000ffff0f7224 */ /* 0x000fd600078e0009 */
[----:B------:R-:W-:Y:S05]  /*0c20*/  @P0 BRA `(.L_x_25) ;  /* 0x0000000000b00947 */ /* 0x000fea0003800000 */
[--C-:B------:R-:W-:Y:S01]  /*0c30*/  IMAD.IADD R0, R26, 0x1, -R7.reuse ;  /* 0x000000011a007824 */ /* 0x100fe200078e0a07 */
[----:B------:R-:W-:Y:S01]  /*0c40*/  BSSY.RECONVERGENT B1, `(.L_x_26) ;  /* 0x0000017000017945 */ /* 0x000fe20003800200 */
[----:B------:R-:W-:Y:S01]  /*0c50*/  MOV R15, R9 ;  /* 0x00000009000f7202 */ /* 0x000fe20000000f00 */
[----:B------:R-:W-:Y:S02]  /*0c60*/  IMAD.MOV.U32 R21, RZ, RZ, R7 ;  /* 0x000000ffff157224 */ /* 0x000fe400078e0007 */
[----:B------:R-:W-:-:S13]  /*0c70*/  LOP3.LUT P0, R0, R0, 0x3, RZ, 0xc0, !PT ;  /* 0x0000000300007812 */ /* 0x000fda000780c0ff */
[----:B------:R-:W-:Y:S05]  /*0c80*/  @!P0 BRA `(.L_x_27) ;  /* 0x0000000000488947 */ /* 0x000fea0003800000 */
[----:B------:R-:W-:-:S05]  /*0c90*/  IMAD.WIDE R12, R7, 0x4, R18 ;  /* 0x00000004070c7825 */ /* 0x000fca00078e0212 */
[----:B------:R-:W2:Y:S01]  /*0ca0*/  LD.E R25, desc[UR36][R12.64] ;  /* 0x000000240c197980 */ /* 0x000ea2000c101900 */
[----:B------:R-:W-:Y:S01]  /*0cb0*/  IMAD.WIDE.U32 R10, R9, 0x4, R4 ;  /* 0x00000004090a7825 */ /* 0x000fe200078e0004 */
[----:B------:R-:W-:-:S03]  /*0cc0*/  ISETP.NE.AND P0, PT, R0, 0x1, PT ;  /* 0x000000010000780c */ /* 0x000fc60003f05270 */
[----:B------:R-:W-:Y:S02]  /*0cd0*/  VIADD R21, R7, 0x1 ;  /* 0x0000000107157836 */ /* 0x000fe40000000000 */
[----:B------:R-:W-:Y:S01]  /*0ce0*/  VIADD R15, R9, 0x1 ;  /* 0x00000001090f7836 */ /* 0x000fe20000000000 */
[----:B--2---:R0:W-:Y:S07]  /*0cf0*/  STG.E desc[UR36][R10.64], R25 ;  /* 0x000000190a007986 */ /* 0x0041ee000c101924 */
[----:B------:R-:W-:Y:S05]  /*0d00*/  @!P0 BRA `(.L_x_27) ;  /* 0x0000000000288947 */ /* 0x000fea0003800000 */
[----:B0-----:R-:W2:Y:S01]  /*0d10*/  LD.E R25, desc[UR36][R12.64+0x4] ;  /* 0x000004240c197980 */ /* 0x001ea2000c101900 */
[----:B------:R-:W-:Y:S01]  /*0d20*/  ISETP.NE.AND P0, PT, R0, 0x2, PT ;  /* 0x000000020000780c */ /* 0x000fe20003f05270 */
[----:B------:R-:W-:Y:S01]  /*0d30*/  VIADD R15, R9, 0x2 ;  /* 0x00000002090f7836 */ /* 0x000fe20000000000 */
[----:B------:R-:W-:Y:S01]  /*0d40*/  IADD3 R21, PT, PT, R7, 0x2, RZ ;  /* 0x0000000207157810 */ /* 0x000fe20007ffe0ff */
[----:B--2---:R1:W-:Y:S10]  /*0d50*/  STG.E desc[UR36][R10.64+0x4], R25 ;  /* 0x000004190a007986 */ /* 0x0043f4000c101924 */
[----:B------:R-:W-:Y:S05]  /*0d60*/  @!P0 BRA `(.L_x_27) ;  /* 0x0000000000108947 */ /* 0x000fea0003800000 */
[----:B------:R-:W2:Y:S01]  /*0d70*/  LD.E R13, desc[UR36][R12.64+0x8] ;  /* 0x000008240c0d7980 */ /* 0x000ea2000c101900 */
[----:B------:R-:W-:Y:S02]  /*0d80*/  VIADD R15, R9, 0x3 ;  /* 0x00000003090f7836 */ /* 0x000fe40000000000 */
[----:B------:R-:W-:Y:S01]  /*0d90*/  VIADD R21, R7, 0x3 ;  /* 0x0000000307157836 */ /* 0x000fe20000000000 */
[----:B--2---:R2:W-:Y:S06]  /*0da0*/  STG.E desc[UR36][R10.64+0x8], R13 ;  /* 0x0000080d0a007986 */ /* 0x0045ec000c101924 */
.L_x_27:
[----:B------:R-:W-:Y:S05]  /*0db0*/  BSYNC.RECONVERGENT B1 ;  /* 0x0000000000017941 */ /* 0x000fea0003800200 */
.L_x_26:
[----:B------:R-:W-:-:S04]  /*0dc0*/  IADD3 R0, PT, PT, -R26, R7, RZ ;  /* 0x000000071a007210 */ /* 0x000fc80007ffe1ff */
[----:B------:R-:W-:-:S13]  /*0dd0*/  ISETP.GT.U32.AND P0, PT, R0, -0x4, PT ;  /* 0xfffffffc0000780c */ /* 0x000fda0003f04070 */
[----:B------:R-:W-:Y:S05]  /*0de0*/  @P0 BRA `(.L_x_25) ;  /* 0x0000000000400947 */ /* 0x000fea0003800000 */
[----:B------:R-:W-:-:S07]  /*0df0*/  VIADD R29, R26, 0xffffffff ;  /* 0xffffffff1a1d7836 */ /* 0x000fce0000000000 */
.L_x_28:
[----:B------:R-:W-:-:S05]  /*0e00*/  IMAD.WIDE R8, R21, 0x4, R18 ;  /* 0x0000000415087825 */ /* 0x000fca00078e0212 */
[----:B0123--:R-:W2:Y:S01]  /*0e10*/  LD.E R11, desc[UR36][R8.64] ;  /* 0x00000024080b7980 */ /* 0x00fea2000c101900 */
[----:B------:R-:W-:-:S05]  /*0e20*/  IMAD.WIDE.U32 R6, R15, 0x4, R4 ;  /* 0x000000040f067825 */ /* 0x000fca00078e0004 */
[----:B--2---:R3:W-:Y:S04]  /*0e30*/  STG.E desc[UR36][R6.64], R11 ;  /* 0x0000000b06007986 */ /* 0x0047e8000c101924 */
[----:B------:R-:W2:Y:S04]  /*0e40*/  LD.E R13, desc[UR36][R8.64+0x4] ;  /* 0x00000424080d7980 */ /* 0x000ea8000c101900 */
[----:B--2---:R3:W-:Y:S04]  /*0e50*/  STG.E desc[UR36][R6.64+0x4], R13 ;  /* 0x0000040d06007986 */ /* 0x0047e8000c101924 */
[----:B------:R-:W2:Y:S04]  /*0e60*/  LD.E R25, desc[UR36][R8.64+0x8] ;  /* 0x0000082408197980 */ /* 0x000ea8000c101900 */
[----:B--2---:R3:W-:Y:S04]  /*0e70*/  STG.E desc[UR36][R6.64+0x8], R25 ;  /* 0x0000081906007986 */ /* 0x0047e8000c101924 */
[----:B------:R-:W2:Y:S01]  /*0e80*/  LD.E R27, desc[UR36][R8.64+0xc] ;  /* 0x00000c24081b7980 */ /* 0x000ea2000c101900 */
[C---:B------:R-:W-:Y:S01]  /*0e90*/  VIADD R0, R21.reuse, 0x3 ;  /* 0x0000000315007836 */ /* 0x040fe20000000000 */
[----:B------:R-:W-:Y:S01]  /*0ea0*/  IADD3 R21, PT, PT, R21, 0x4, RZ ;  /* 0x0000000415157810 */ /* 0x000fe20007ffe0ff */
[----:B------:R-:W-:-:S03]  /*0eb0*/  VIADD R15, R15, 0x4 ;  /* 0x000000040f0f7836 */ /* 0x000fc60000000000 */
[----:B------:R-:W-:Y:S01]  /*0ec0*/  ISETP.GE.AND P0, PT, R0, R29, PT ;  /* 0x0000001d0000720c */ /* 0x000fe20003f06270 */
[----:B--2---:R3:W-:-:S12]  /*0ed0*/  STG.E desc[UR36][R6.64+0xc], R27 ;  /* 0x00000c1b06007986 */ /* 0x0047d8000c101924 */
[----:B------:R-:W-:Y:S05]  /*0ee0*/  @!P0 BRA `(.L_x_28) ;  /* 0xfffffffc00c48947 */ /* 0x000fea000383ffff */
.L_x_25:
[----:B------:R-:W-:Y:S05]  /*0ef0*/  BSYNC.RECONVERGENT B0 ;  /* 0x0000000000007941 */ /* 0x000fea0003800200 */
.L_x_24:
[----:B------:R-:W-:Y:S01]  /*0f00*/  MOV R2, 0x38 ;  /* 0x0000003800027802 */ /* 0x000fe20000000f00 */
[----:B------:R-:W-:Y:S01]  /*0f10*/  BSSY.RECONVERGENT B0, `(.L_x_29) ;  /* 0x000000c000007945 */ /* 0x000fe20003800200 */
[----:B------:R-:W-:Y:S02]  /*0f20*/  ISETP.GE.AND P0, PT, R3, R23, PT ;  /* 0x000000170300720c */ /* 0x000fe40003f06270 */
[----:B---3--:R3:W4:Y:S11]  /*0f30*/  LDC.64 R6, c[0x4][R2] ;  /* 0x0100000002067b82 */ /* 0x0087360000000a00 */
[----:B---3--:R-:W-:Y:S05]  /*0f40*/  @P0 BRA `(.L_x_30) ;  /* 0x0000000000200947 */ /* 0x008fea0003800000 */
.L_x_31:
[----:B---3--:R-:W-:-:S06]  /*0f50*/  IMAD.WIDE R8, R3, 0x4, R16 ;  /* 0x0000000403087825 */ /* 0x008fcc00078e0210 */
[----:B------:R-:W3:Y:S01]  /*0f60*/  LD.E R9, desc[UR36][R8.64] ;  /* 0x0000002408097980 */ /* 0x000ee2000c101900 */
[----:B012---:R-:W-:-:S04]  /*0f70*/  IMAD.WIDE.U32 R10, R15, 0x4, R4 ;  /* 0x000000040f0a7825 */ /* 0x007fc800078e0004 */
[----:B------:R-:W-:Y:S02]  /*0f80*/  VIADD R3, R3, 0x1 ;  /* 0x0000000103037836 */ /* 0x000fe40000000000 */
[----:B------:R-:W-:-:S03]  /*0f90*/  VIADD R15, R15, 0x1 ;  /* 0x000000010f0f7836 */ /* 0x000fc60000000000 */
[----:B------:R-:W-:Y:S01]  /*0fa0*/  ISETP.GE.AND P0, PT, R3, R23, PT ;  /* 0x000000170300720c */ /* 0x000fe20003f06270 */
[----:B---3--:R3:W-:-:S12]  /*0fb0*/  STG.E desc[UR36][R10.64], R9 ;  /* 0x000000090a007986 */ /* 0x0087d8000c101924 */
[----:B------:R-:W-:Y:S05]  /*0fc0*/  @!P0 BRA `(.L_x_31) ;  /* 0xfffffffc00e08947 */ /* 0x000fea000383ffff */
.L_x_30:
[----:B------:R-:W-:Y:S05]  /*0fd0*/  BSYNC.RECONVERGENT B0 ;  /* 0x0000000000007941 */ /* 0x000fea0003800200 */
.L_x_29:
[----:B------:R-:W-:Y:S01]  /*0fe0*/  IMAD.MOV.U32 R4, RZ, RZ, R18 ;  /* 0x000000ffff047224 */ /* 0x000fe200078e0012 */
[----:B------:R-:W-:-:S07]  /*0ff0*/  MOV R5, R19 ;  /* 0x0000001300057202 */ /* 0x000fce0000000f00 */
[----:B------:R-:W-:-:S07]  /*1000*/  LEPC R20, `(.L_x_32) ;  /* 0x000000001014794e */ /* 0x000fce0000000000 */
[----:B01234-:R-:W-:Y:S05]  /*1010*/  CALL.ABS.NOINC R6 ;  /* 0x0000000006007343 */ /* 0x01ffea0003c00000 */
.L_x_32:
[----:B------:R-:W0:Y:S01]  /*1020*/  LDC.64 R2, c[0x4][R2] ;  /* 0x0100000002027b82 */ /* 0x000e220000000a00 */
[----:B------:R-:W-:Y:S02]  /*1030*/  IMAD.MOV.U32 R4, RZ, RZ, R16 ;  /* 0x000000ffff047224 */ /* 0x000fe400078e0010 */
[----:B------:R-:W-:-:S07]  /*1040*/  IMAD.MOV.U32 R5, RZ, RZ, R17 ;  /* 0x000000ffff057224 */ /* 0x000fce00078e0011 */
[----:B------:R-:W-:-:S07]  /*1050*/  LEPC R20, `(.L_x_33) ;  /* 0x000000001014794e */ /* 0x000fce0000000000 */
[----:B0-----:R-:W-:Y:S05]  /*1060*/  CALL.ABS.NOINC R2 ;  /* 0x0000000002007343 */ /* 0x001fea0003c00000 */
.L_x_33:
[----:B------:R-:W-:Y:S05]  /*1070*/  WARPSYNC.ALL ;  /* 0x0000000000007948 */ /* 0x000fea0003800000 */
[----:B------:R-:W-:Y:S01]  /*1080*/  BAR.SYNC.DEFER_BLOCKING 0x0 ;  /* 0x0000000000007b1d */ /* 0x000fe20000010000 */
[----:B------:R-:W-:Y:S02]  /*1090*/  ISETP.GT.U32.AND P0, PT, R22, 0x3, PT ;  /* 0x000000031600780c */ /* 0x000fe40003f04070 */
[----:B------:R-:W-:-:S11]  /*10a0*/  SHF.R.U32.HI R22, RZ, 0x1, R22 ;  /* 0x00000001ff167819 */ /* 0x000fd60000011616 */
[----:B------:R-:W-:Y:S05]  /*10b0*/  @P0 BRA `(.L_x_34) ;  /* 0xfffffff000000947 */ /* 0x000fea000383ffff */
[----:B------:R-:W-:Y:S05]  /*10c0*/  EXIT ;  /* 0x000000000000794d */ /* 0x000fea0003800000 */
.L_x_35:
        /* <DEDUP_REMOVED lines=11> */
.L_x_200:


//--------------------- .text._Z29mergeSortWithBlocksAndThreadsPii --------------------------
	.section	.text._Z29mergeSortWithBlocksAndThreadsPii,"ax",@progbits
	.align	128
        .global         _Z29mergeSortWithBlocksAndThreadsPii
        .type           _Z29mergeSortWithBlocksAndThreadsPii,@function
        .size           _Z29mergeSortWithBlocksAndThreadsPii,(.L_x_201 - _Z29mergeSortWithBlocksAndThreadsPii)
        .other          _Z29mergeSortWithBlocksAndThreadsPii,@"STO_CUDA_ENTRY STV_DEFAULT"
_Z29mergeSortWithBlocksAndThreadsPii:
.text._Z29mergeSortWithBlocksAndThreadsPii:
[----:B------:R-:W0:Y:S08]  /*0000*/  LDC R1, c[0x0][0x37c] ;  /* 0x0000df00ff017b82 */ /* 0x000e300000000800 */
[----:B------:R-:W1:Y:S01]  /*0010*/  LDC R5, c[0x0][0x360] ;  /* 0x0000d800ff057b82 */ /* 0x000e620000000800 */
[----:B------:R-:W2:Y:S07]  /*0020*/  S2R R19, SR_TID.X ;  /* 0x0000000000137919 */ /* 0x000eae0000002100 */
[----:B------:R-:W3:Y:S08]  /*0030*/  LDC R0, c[0x0][0x388] ;  /* 0x0000e200ff007b82 */ /* 0x000ef00000000800 */
[----:B------:R-:W4:Y:S01]  /*0040*/  S2UR UR4, SR_CTAID.X ;  /* 0x00000000000479c3 */ /* 0x000f220000002500 */
[----:B-1----:R-:W1:Y:S01]  /*0050*/  I2F.U32.RP R4, R5 ;  /* 0x0000000500047306 */ /* 0x002e620000209000 */
[----:B------:R-:W-:-:S02]  /*0060*/  ISETP.NE.U32.AND P2, PT, R5, RZ, PT ;  /* 0x000000ff0500720c */ /* 0x000fc40003f45070 */
[----:B---3--:R-:W-:-:S05]  /*0070*/  IADD3 R0, PT, PT, R5, -0x1, R0 ;  /* 0xffffffff05007810 */ /* 0x008fca0007ffe000 */
[----:B-1----:R-:W1:Y:S02]  /*0080*/  MUFU.RCP R4, R4 ;  /* 0x0000000400047308 */ /* 0x002e640000001000 */
[----:B-1----:R-:W-:-:S06]  /*0090*/  VIADD R2, R4, 0xffffffe ;  /* 0x0ffffffe04027836 */ /* 0x002fcc0000000000 */
[----:B------:R1:W3:Y:S02]  /*00a0*/  F2I.FTZ.U32.TRUNC.NTZ R3, R2 ;  /* 0x0000000200037305 */ /* 0x0002e4000021f000 */
[----:B-1----:R-:W-:Y:S02]  /*00b0*/  IMAD.MOV.U32 R2, RZ, RZ, RZ ;  /* 0x000000ffff027224 */ /* 0x002fe400078e00ff */
[----:B---3--:R-:W-:-:S04]  /*00c0*/  IMAD.MOV R6, RZ, RZ, -R3 ;  /* 0x000000ffff067224 */ /* 0x008fc800078e0a03 */
[----:B------:R-:W-:-:S04]  /*00d0*/  IMAD R7, R6, R5, RZ ;  /* 0x0000000506077224 */ /* 0x000fc800078e02ff */
[----:B------:R-:W-:-:S06]  /*00e0*/  IMAD.HI.U32 R3, R3, R7, R2 ;  /* 0x0000000703037227 */ /* 0x000fcc00078e0002 */
[----:B------:R-:W-:-:S04]  /*00f0*/  IMAD.HI.U32 R18, R3, R0, RZ ;  /* 0x0000000003127227 */ /* 0x000fc800078e00ff */
[----:B------:R-:W-:-:S04]  /*0100*/  IMAD.MOV R3, RZ, RZ, -R18 ;  /* 0x000000ffff037224 */ /* 0x000fc800078e0a12 */
[----:B------:R-:W-:-:S05]  /*0110*/  IMAD R0, R5, R3, R0 ;  /* 0x0000000305007224 */ /* 0x000fca00078e0200 */
[----:B------:R-:W-:-:S13]  /*0120*/  ISETP.GE.U32.AND P0, PT, R0, R5, PT ;  /* 0x000000050000720c */ /* 0x000fda0003f06070 */
[----:B------:R-:W-:Y:S01]  /*0130*/  @P0 IADD3 R0, PT, PT, R0, -R5, RZ ;  /* 0x8000000500000210 */ /* 0x000fe20007ffe0ff */
[----:B------:R-:W-:-:S03]  /*0140*/  @P0 VIADD R18, R18, 0x1 ;  /* 0x0000000112120836 */ /* 0x000fc60000000000 */
[----:B------:R-:W-:-:S13]  /*0150*/  ISETP.GE.U32.AND P1, PT, R0, R5, PT ;  /* 0x000000050000720c */ /* 0x000fda0003f26070 */
[----:B------:R-:W-:Y:S01]  /*0160*/  @P1 VIADD R18, R18, 0x1 ;  /* 0x0000000112121836 */ /* 0x000fe20000000000 */
[----:B------:R-:W-:-:S04]  /*0170*/  @!P2 LOP3.LUT R18, RZ, R5, RZ, 0x33, !PT ;  /* 0x00000005ff12a212 */ /* 0x000fc800078e33ff */
[----:B------:R-:W-:-:S13]  /*0180*/  ISETP.GE.AND P0, PT, R18, 0x1, PT ;  /* 0x000000011200780c */ /* 0x000fda0003f06270 */
[----:B0-2-4-:R-:W-:Y:S05]  /*0190*/  @!P0 EXIT ;  /* 0x000000000000894d */ /* 0x015fea0003800000 */
[----:B------:R-:W0:Y:S01]  /*01a0*/  LDCU.64 UR38, c[0x0][0x380] ;  /* 0x00007000ff2677ac */ /* 0x000e220008000a00 */
[----:B------:R-:W-:Y:S02]  /*01b0*/  IMAD R19, R5, UR4, R19 ;  /* 0x0000000405137c24 */ /* 0x000fe4000f8e0213 */
[----:B------:R-:W-:Y:S01]  /*01c0*/  IMAD.MOV.U32 R2, RZ, RZ, 0x1 ;  /* 0x00000001ff027424 */ /* 0x000fe200078e00ff */
[----:B------:R-:W1:Y:S01]  /*01d0*/  LDCU.64 UR36, c[0x0][0x358] ;  /* 0x00006b00ff2477ac */ /* 0x000e620008000a00 */
[----:B------:R-:W-:Y:S01]  /*01e0*/  IMAD.SHL.U32 R19, R19, 0x2, RZ ;  /* 0x0000000213137824 */ /* 0x000fe200078e00ff */
[----:B0-----:R-:W-:-:S04]  /*01f0*/  UIADD3 UR38, UP0, UPT, UR38, 0x20, URZ ;  /* 0x0000002026267890 */ /* 0x001fc8000ff1e0ff */
[----:B-1----:R-:W-:-:S12]  /*0200*/  UIADD3.X UR39, UPT, UPT, URZ, UR39, URZ, UP0, !UPT ;  /* 0x00000027ff277290 */ /* 0x002fd800087fe4ff */
.L_x_64:
[----:B------:R-:W0:Y:S01]  /*0210*/  LDCU UR4, c[0x0][0x388] ;  /* 0x00007100ff0477ac */ /* 0x000e220008000800 */
[----:B------:R-:W-:-:S05]  /*0220*/  IMAD R27, R19, R2, RZ ;  /* 0x00000002131b7224 */ /* 0x000fca00078e02ff */
[----:B------:R-:W-:-:S04]  /*0230*/  IADD3 R26, PT, PT, R27, R2, RZ ;  /* 0x000000021b1a7210 */ /* 0x000fc80007ffe0ff */
[----:B0-----:R-:W-:-:S13]  /*0240*/  ISETP.GT.AND P0, PT, R26, UR4, PT ;  /* 0x000000041a007c0c */ /* 0x001fda000bf04270 */
[----:B------:R-:W-:Y:S05]  /*0250*/  @P0 EXIT ;  /* 0x000000000000094d */ /* 0x000fea0003800000 */
[----:B------:R-:W-:Y:S01]  /*0260*/  MOV R16, 0x30 ;  /* 0x0000003000107802 */ /* 0x000fe20000000f00 */
[C---:B------:R-:W-:Y:S01]  /*0270*/  VIADD R25, R26.reuse, 0xffffffff ;  /* 0xffffffff1a197836 */ /* 0x040fe20000000000 */
[C---:B------:R-:W-:Y:S01]  /*0280*/  VIADDMNMX R23, R26.reuse, R2, UR4, PT ;  /* 0x000000041a177e46 */ /* 0x040fe2000b800102 */
[----:B------:R-:W-:Y:S01]  /*0290*/  IMAD.MOV.U32 R4, RZ, RZ, 0x4 ;  /* 0x00000004ff047424 */ /* 0x000fe200078e00ff */
[----:B------:R0:W1:Y:S01]  /*02a0*/  LDC.64 R6, c[0x4][R16] ;  /* 0x0100000010067b82 */ /* 0x0000620000000a00 */
[----:B------:R-:W-:Y:S01]  /*02b0*/  IMAD.MOV.U32 R5, RZ, RZ, 0x0 ;  /* 0x00000000ff057424 */ /* 0x000fe200078e00ff */
[----:B------:R-:W-:Y:S01]  /*02c0*/  IADD3 R22, PT, PT, -R26, R23, RZ ;  /* 0x000000171a167210 */ /* 0x000fe20007ffe1ff */
[----:B------:R-:W-:-:S04]  /*02d0*/  IMAD.IADD R24, R25, 0x1, -R27 ;  /* 0x0000000119187824 */ /* 0x000fc800078e0a1b */
[----:B------:R-:W-:-:S07]  /*02e0*/  IMAD.WIDE R4, R24, 0x4, R4 ;  /* 0x0000000418047825 */ /* 0x000fce00078e0204 */
[----:B------:R-:W-:-:S07]  /*02f0*/  LEPC R20, `(.L_x_36) ;  /* 0x000000001014794e */ /* 0x000fce0000000000 */
[----:B01----:R-:W-:Y:S05]  /*0300*/  CALL.ABS.NOINC R6 ;  /* 0x0000000006007343 */ /* 0x003fea0003c00000 */
.L_x_36:
[----:B------:R0:W1:Y:S01]  /*0310*/  LDC.64 R6, c[0x4][R16] ;  /* 0x0100000010067b82 */ /* 0x0000620000000a00 */
[----:B------:R-:W-:-:S04]  /*0320*/  IMAD.WIDE R8, R22, 0x4, RZ ;  /* 0x0000000416087825 */ /* 0x000fc800078e02ff */
[----:B------:R-:W-:Y:S02]  /*0330*/  IMAD.MOV.U32 R28, RZ, RZ, R4 ;  /* 0x000000ffff1c7224 */ /* 0x000fe400078e0004 */
[----:B------:R-:W-:Y:S02]  /*0340*/  IMAD.MOV.U32 R29, RZ, RZ, R5 ;  /* 0x000000ffff1d7224 */ /* 0x000fe400078e0005 */
[----:B------:R-:W-:Y:S02]  /*0350*/  IMAD.MOV.U32 R4, RZ, RZ, R8 ;  /* 0x000000ffff047224 */ /* 0x000fe400078e0008 */
[----:B0-----:R-:W-:-:S07]  /*0360*/  IMAD.MOV.U32 R5, RZ, RZ, R9 ;  /* 0x000000ffff057224 */ /* 0x001fce00078e0009 */
[----:B------:R-:W-:-:S07]  /*0370*/  LEPC R20, `(.L_x_37) ;  /* 0x000000001014794e */ /* 0x000fce0000000000 */
[----:B-1----:R-:W-:Y:S05]  /*0380*/  CALL.ABS.NOINC R6 ;  /* 0x0000000006007343 */ /* 0x002fea0003c00000 */
.L_x_37:
[----:B------:R-:W-:Y:S01]  /*0390*/  ISETP.GE.AND P0, PT, R24, RZ, PT ;  /* 0x000000ff1800720c */ /* 0x000fe20003f06270 */
[----:B------:R-:W-:Y:S01]  /*03a0*/  BSSY.RECONVERGENT B0, `(.L_x_38) ;  /* 0x000007e000007945 */ /* 0x000fe20003800200 */
[----:B------:R-:W-:Y:S01]  /*03b0*/  MOV R16, R4 ;  /* 0x0000000400107202 */ /* 0x000fe20000000f00 */
[----:B------:R-:W-:-:S10]  /*03c0*/  IMAD.MOV.U32 R17, RZ, RZ, R5 ;  /* 0x000000ffff117224 */ /* 0x000fd400078e0005 */
[----:B------:R-:W-:Y:S05]  /*03d0*/  @!P0 BRA `(.L_x_39) ;  /* 0x0000000400e88947 */ /* 0x000fea0003800000 */
[----:B------:R-:W-:Y:S01]  /*03e0*/  ISETP.GE.U32.AND P1, PT, R24, 0xf, PT ;  /* 0x0000000f1800780c */ /* 0x000fe20003f26070 */
[----:B------:R-:W-:Y:S01]  /*03f0*/  BSSY.RECONVERGENT B1, `(.L_x_40) ;  /* 0x0000037000017945 */ /* 0x000fe20003800200 */
[----:B------:R-:W-:Y:S01]  /*0400*/  LOP3.LUT R12, R2, 0xf, RZ, 0xc0, !PT ;  /* 0x0000000f020c7812 */ /* 0x000fe200078ec0ff */
[----:B------:R-:W-:Y:S01]  /*0410*/  IMAD.MOV.U32 R0, RZ, RZ, RZ ;  /* 0x000000ffff007224 */ /* 0x000fe200078e00ff */
[----:B------:R-:W-:Y:S02]  /*0420*/  SHF.R.S32.HI R8, RZ, 0x1f, R27 ;  /* 0x0000001fff087819 */ /* 0x000fe4000001141b */
[----:B------:R-:W-:-:S07]  /*0430*/  ISETP.NE.AND P0, PT, R12, RZ, PT ;  /* 0x000000ff0c00720c */ /* 0x000fce0003f05270 */
[----:B------:R-:W-:Y:S06]  /*0440*/  @!P1 BRA `(.L_x_41) ;  /* 0x0000000000c49947 */ /* 0x000fec0003800000 */
[----:B------:R-:W-:Y:S02]  /*0450*/  IADD3 R10, P2, PT, R28, 0x20, RZ ;  /* 0x000000201c0a7810 */ /* 0x000fe40007f5e0ff */
[----:B------:R-:W-:Y:S02]  /*0460*/  LOP3.LUT R0, R2, 0xfffffff0, RZ, 0xc0, !PT ;  /* 0xfffffff002007812 */ /* 0x000fe400078ec0ff */
[C---:B------:R-:W-:Y:S01]  /*0470*/  LEA R14, P1, R27.reuse, UR38, 0x2 ;  /* 0x000000261b0e7c11 */ /* 0x040fe2000f8210ff */
[----:B------:R-:W-:Y:S02]  /*0480*/  IMAD.X R21, RZ, RZ, R29, P2 ;  /* 0x000000ffff157224 */ /* 0x000fe400010e061d */
[----:B------:R-:W-:Y:S01]  /*0490*/  IMAD.MOV R3, RZ, RZ, -R0 ;  /* 0x000000ffff037224 */ /* 0x000fe200078e0a00 */
[----:B------:R-:W-:-:S09]  /*04a0*/  LEA.HI.X R9, R27, UR39, R8, 0x2, P1 ;  /* 0x000000271b097c11 */ /* 0x000fd200088f1408 */
.L_x_42:
[----:B------:R-:W-:Y:S01]  /*04b0*/  MOV R4, R14 ;  /* 0x0000000e00047202 */ /* 0x000fe20000000f00 */
[----:B------:R-:W-:-:S05]  /*04c0*/  IMAD.MOV.U32 R5, RZ, RZ, R9 ;  /* 0x000000ffff057224 */ /* 0x000fca00078e0009 */
[----:B------:R-:W2:Y:S01]  /*04d0*/  LDG.E R9, desc[UR36][R4.64+-0x20] ;  /* 0xffffe02404097981 */ /* 0x000ea2000c1e1900 */
[----:B-1----:R-:W-:Y:S02]  /*04e0*/  IMAD.MOV.U32 R6, RZ, RZ, R10 ;  /* 0x000000ffff067224 */ /* 0x002fe400078e000a */
[----:B------:R-:W-:-:S05]  /*04f0*/  IMAD.MOV.U32 R7, RZ, RZ, R21 ;  /* 0x000000ffff077224 */ /* 0x000fca00078e0015 */
[----:B--2---:R0:W-:Y:S04]  /*0500*/  ST.E desc[UR36][R6.64+-0x20], R9 ;  /* 0xffffe00906007985 */ /* 0x0041e8000c101924 */
[----:B------:R-:W2:Y:S04]  /*0510*/  LDG.E R11, desc[UR36][R4.64+-0x1c] ;  /* 0xffffe424040b7981 */ /* 0x000ea8000c1e1900 */
[----:B--2---:R1:W-:Y:S04]  /*0520*/  ST.E desc[UR36][R6.64+-0x1c], R11 ;  /* 0xffffe40b06007985 */ /* 0x0043e8000c101924 */
[----:B------:R-:W2:Y:S04]  /*0530*/  LDG.E R13, desc[UR36][R4.64+-0x18] ;  /* 0xffffe824040d7981 */ /* 0x000ea8000c1e1900 */
[----:B--2---:R2:W-:Y:S04]  /*0540*/  ST.E desc[UR36][R6.64+-0x18], R13 ;  /* 0xffffe80d06007985 */ /* 0x0045e8000c101924 */
[----:B------:R-:W3:Y:S04]  /*0550*/  LDG.E R15, desc[UR36][R4.64+-0x14] ;  /* 0xffffec24040f7981 */ /* 0x000ee8000c1e1900 */
[----:B---3--:R3:W-:Y:S04]  /*0560*/  ST.E desc[UR36][R6.64+-0x14], R15 ;  /* 0xffffec0f06007985 */ /* 0x0087e8000c101924 */
[----:B------:R-:W4:Y:S04]  /*0570*/  LDG.E R21, desc[UR36][R4.64+-0x10] ;  /* 0xfffff02404157981 */ /* 0x000f28000c1e1900 */
[----:B----4-:R4:W-:Y:S04]  /*0580*/  ST.E desc[UR36][R6.64+-0x10], R21 ;  /* 0xfffff01506007985 */ /* 0x0109e8000c101924 */
[----:B------:R-:W5:Y:S04]  /*0590*/  LDG.E R10, desc[UR36][R4.64+-0xc] ;  /* 0xfffff424040a7981 */ /* 0x000f68000c1e1900 */
[----:B-----5:R5:W-:Y:S04]  /*05a0*/  ST.E desc[UR36][R6.64+-0xc], R10 ;  /* 0xfffff40a06007985 */ /* 0x020be8000c101924 */
[----:B0-----:R-:W2:Y:S04]  /*05b0*/  LDG.E R9, desc[UR36][R4.64+-0x8] ;  /* 0xfffff82404097981 */ /* 0x001ea8000c1e1900 */
[----:B--2---:R0:W-:Y:S04]  /*05c0*/  ST.E desc[UR36][R6.64+-0x8], R9 ;  /* 0xfffff80906007985 */ /* 0x0041e8000c101924 */
[----:B-1----:R-:W2:Y:S04]  /*05d0*/  LDG.E R11, desc[UR36][R4.64+-0x4] ;  /* 0xfffffc24040b7981 */ /* 0x002ea8000c1e1900 */
[----:B--2---:R1:W-:Y:S04]  /*05e0*/  ST.E desc[UR36][R6.64+-0x4], R11 ;  /* 0xfffffc0b06007985 */ /* 0x0043e8000c101924 */
[----:B------:R-:W2:Y:S04]  /*05f0*/  LDG.E R13, desc[UR36][R4.64] ;  /* 0x00000024040d7981 */ /* 0x000ea8000c1e1900 */
[----:B--2---:R2:W-:Y:S04]  /*0600*/  ST.E desc[UR36][R6.64], R13 ;  /* 0x0000000d06007985 */ /* 0x0045e8000c101924 */
[----:B---3--:R-:W3:Y:S04]  /*0610*/  LDG.E R15, desc[UR36][R4.64+0x4] ;  /* 0x00000424040f7981 */ /* 0x008ee8000c1e1900 */
[----:B---3--:R3:W-:Y:S04]  /*0620*/  ST.E desc[UR36][R6.64+0x4], R15 ;  /* 0x0000040f06007985 */ /* 0x0087e8000c101924 */
[----:B----4-:R-:W4:Y:S04]  /*0630*/  LDG.E R21, desc[UR36][R4.64+0x8] ;  /* 0x0000082404157981 */ /* 0x010f28000c1e1900 */
[----:B----4-:R-:W-:Y:S04]  /*0640*/  ST.E desc[UR36][R6.64+0x8], R21 ;  /* 0x0000081506007985 */ /* 0x010fe8000c101924 */
[----:B-----5:R-:W4:Y:S04]  /*0650*/  LDG.E R10, desc[UR36][R4.64+0xc] ;  /* 0x00000c24040a7981 */ /* 0x020f28000c1e1900 */
[----:B----4-:R4:W-:Y:S04]  /*0660*/  ST.E desc[UR36][R6.64+0xc], R10 ;  /* 0x00000c0a06007985 */ /* 0x0109e8000c101924 */
[----:B0-----:R-:W5:Y:S04]  /*0670*/  LDG.E R9, desc[UR36][R4.64+0x10] ;  /* 0x0000102404097981 */ /* 0x001f68000c1e1900 */
[----:B-----5:R0:W-:Y:S04]  /*0680*/  ST.E desc[UR36][R6.64+0x10], R9 ;  /* 0x0000100906007985 */ /* 0x0201e8000c101924 */
[----:B-1----:R-:W5:Y:S04]  /*0690*/  LDG.E R11, desc[UR36][R4.64+0x14] ;  /* 0x00001424040b7981 */ /* 0x002f68000c1e1900 */
[----:B-----5:R1:W-:Y:S04]  /*06a0*/  ST.E desc[UR36][R6.64+0x14], R11 ;  /* 0x0000140b06007985 */ /* 0x0203e8000c101924 */
[----:B--2---:R-:W2:Y:S04]  /*06b0*/  LDG.E R13, desc[UR36][R4.64+0x18] ;  /* 0x00001824040d7981 */ /* 0x004ea8000c1e1900 */
[----:B--2---:R1:W-:Y:S04]  /*06c0*/  ST.E desc[UR36][R6.64+0x18], R13 ;  /* 0x0000180d06007985 */ /* 0x0043e8000c101924 */
[----:B---3--:R-:W2:Y:S01]  /*06d0*/  LDG.E R15, desc[UR36][R4.64+0x1c] ;  /* 0x00001c24040f7981 */ /* 0x008ea2000c1e1900 */
[----:B------:R-:W-:Y:S01]  /*06e0*/  VIADD R3, R3, 0x10 ;  /* 0x0000001003037836 */ /* 0x000fe20000000000 */
[----:B----4-:R-:W-:-:S02]  /*06f0*/  IADD3 R10, P3, PT, R6, 0x40, RZ ;  /* 0x00000040060a7810 */ /* 0x010fc40007f7e0ff */
[----:B------:R-:W-:Y:S02]  /*0700*/  IADD3 R14, P2, PT, R4, 0x40, RZ ;  /* 0x00000040040e7810 */ /* 0x000fe40007f5e0ff */
[----:B------:R-:W-:Y:S01]  /*0710*/  ISETP.NE.AND P1, PT, R3, RZ, PT ;  /* 0x000000ff0300720c */ /* 0x000fe20003f25270 */
[----:B------:R-:W-:Y:S01]  /*0720*/  IMAD.X R21, RZ, RZ, R7, P3 ;  /* 0x000000ffff157224 */ /* 0x000fe200018e0607 */
[----:B0-----:R-:W-:Y:S01]  /*0730*/  IADD3.X R9, PT, PT, RZ, R5, RZ, P2, !PT ;  /* 0x00000005ff097210 */ /* 0x001fe200017fe4ff */
[----:B--2---:R1:W-:Y:S10]  /*0740*/  ST.E desc[UR36][R6.64+0x1c], R15 ;  /* 0x00001c0f06007985 */ /* 0x0043f4000c101924 */
[----:B------:R-:W-:Y:S05]  /*0750*/  @P1 BRA `(.L_x_42) ;  /* 0xfffffffc00541947 */ /* 0x000fea000383ffff */
.L_x_41:
[----:B------:R-:W-:Y:S05]  /*0760*/  BSYNC.RECONVERGENT B1 ;  /* 0x0000000000017941 */ /* 0x000fea0003800200 */
.L_x_40:
[----:B------:R-:W-:Y:S05]  /*0770*/  @!P0 BRA `(.L_x_39) ;  /* 0x0000000400008947 */ /* 0x000fea0003800000 */
[----:B------:R-:W-:Y:S02]  /*0780*/  ISETP.GE.U32.AND P0, PT, R12, 0x8, PT ;  /* 0x000000080c00780c */ /* 0x000fe40003f06070 */
[----:B------:R-:W-:-:S04]  /*0790*/  LOP3.LUT R10, R2, 0x7, RZ, 0xc0, !PT ;  /* 0x00000007020a7812 */ /* 0x000fc800078ec0ff */
[----:B------:R-:W-:-:S07]  /*07a0*/  ISETP.NE.AND P1, PT, R10, RZ, PT ;  /* 0x000000ff0a00720c */ /* 0x000fce0003f25270 */
[----:B------:R-:W-:Y:S06]  /*07b0*/  @!P0 BRA `(.L_x_43) ;  /* 0x00000000005c8947 */ /* 0x000fec0003800000 */
[----:B------:R-:W0:Y:S01]  /*07c0*/  LDCU.64 UR4, c[0x0][0x380] ;  /* 0x00007000ff0477ac */ /* 0x000e220008000a00 */
[----:B------:R-:W-:-:S05]  /*07d0*/  IADD3 R3, P0, PT, R27, R0, RZ ;  /* 0x000000001b037210 */ /* 0x000fca0007f1e0ff */
[----:B-1----:R-:W-:Y:S01]  /*07e0*/  IMAD.X R6, RZ, RZ, R8, P0 ;  /* 0x000000ffff067224 */ /* 0x002fe200000e0608 */
[----:B0-----:R-:W-:-:S04]  /*07f0*/  LEA R4, P0, R3, UR4, 0x2 ;  /* 0x0000000403047c11 */ /* 0x001fc8000f8010ff */
        /* <DEDUP_REMOVED lines=8> */
[----:B------:R-:W3:Y:S04]  /*0880*/  LDG.E R13, desc[UR36][R4.64+0xc] ;  /* 0x00000c24040d7981 */ /* 0x000ee8000c1e1900 */
[----:B---3--:R2:W-:Y:S04]  /*0890*/  ST.E desc[UR36][R6.64+0xc], R13 ;  /* 0x00000c0d06007985 */ /* 0x0085e8000c101924 */
[----:B------:R-:W3:Y:S04]  /*08a0*/  LDG.E R15, desc[UR36][R4.64+0x10] ;  /* 0x00001024040f7981 */ /* 0x000ee8000c1e1900 */
[----:B---3--:R2:W-:Y:S04]  /*08b0*/  ST.E desc[UR36][R6.64+0x10], R15 ;  /* 0x0000100f06007985 */ /* 0x0085e8000c101924 */
[----:B------:R-:W3:Y:S04]  /*08c0*/  LDG.E R21, desc[UR36][R4.64+0x14] ;  /* 0x0000142404157981 */ /* 0x000ee8000c1e1900 */
[----:B---3--:R2:W-:Y:S04]  /*08d0*/  ST.E desc[UR36][R6.64+0x14], R21 ;  /* 0x0000141506007985 */ /* 0x0085e8000c101924 */
[----:B0-----:R-:W3:Y:S04]  /*08e0*/  LDG.E R3, desc[UR36][R4.64+0x18] ;  /* 0x0000182404037981 */ /* 0x001ee8000c1e1900 */
[----:B---3--:R2:W-:Y:S04]  /*08f0*/  ST.E desc[UR36][R6.64+0x18], R3 ;  /* 0x0000180306007985 */ /* 0x0085e8000c101924 */
[----:B-1----:R-:W3:Y:S01]  /*0900*/  LDG.E R9, desc[UR36][R4.64+0x1c] ;  /* 0x00001c2404097981 */ /* 0x002ee2000c1e1900 */
[----:B------:R-:W-:-:S03]  /*0910*/  VIADD R0, R0, 0x8 ;  /* 0x0000000800007836 */ /* 0x000fc60000000000 */
[----:B---3--:R2:W-:Y:S04]  /*0920*/  ST.E desc[UR36][R6.64+0x1c], R9 ;  /* 0x00001c0906007985 */ /* 0x0085e8000c101924 */
.L_x_43:
[----:B------:R-:W-:Y:S05]  /*0930*/  @!P1 BRA `(.L_x_39) ;  /* 0x0000000000909947 */ /* 0x000fea0003800000 */
[----:B------:R-:W-:Y:S02]  /*0940*/  ISETP.GE.U32.AND P0, PT, R10, 0x4, PT ;  /* 0x000000040a00780c */ /* 0x000fe40003f06070 */
[----:B------:R-:W-:-:S04]  /*0950*/  LOP3.LUT R12, R2, 0x3, RZ, 0xc0, !PT ;  /* 0x00000003020c7812 */ /* 0x000fc800078ec0ff */
[----:B------:R-:W-:-:S07]  /*0960*/  ISETP.NE.AND P1, PT, R12, RZ, PT ;  /* 0x000000ff0c00720c */ /* 0x000fce0003f25270 */
[----:B------:R-:W-:Y:S06]  /*0970*/  @!P0 BRA `(.L_x_44) ;  /* 0x00000000003c8947 */ /* 0x000fec0003800000 */
[----:B------:R-:W0:Y:S01]  /*0980*/  LDCU.64 UR4, c[0x0][0x380] ;  /* 0x00007000ff0477ac */ /* 0x000e220008000a00 */
[----:B--2---:R-:W-:-:S05]  /*0990*/  IADD3 R3, P0, PT, R27, R0, RZ ;  /* 0x000000001b037210 */ /* 0x004fca0007f1e0ff */
        /* <DEDUP_REMOVED lines=11> */
[----:B------:R-:W-:-:S03]  /*0a50*/  IADD3 R0, PT, PT, R0, 0x4, RZ ;  /* 0x0000000400007810 */ /* 0x000fc60007ffe0ff */
[----:B--2---:R0:W-:Y:S04]  /*0a60*/  ST.E desc[UR36][R6.64+0xc], R13 ;  /* 0x00000c0d06007985 */ /* 0x0041e8000c101924 */
.L_x_44:
[----:B------:R-:W-:Y:S05]  /*0a70*/  @!P1 BRA `(.L_x_39) ;  /* 0x0000000000409947 */ /* 0x000fea0003800000 */
[----:B------:R-:W3:Y:S01]  /*0a80*/  LDCU.64 UR4, c[0x0][0x380] ;  /* 0x00007000ff0477ac */ /* 0x000ee20008000a00 */
[----:B0-2---:R-:W-:-:S05]  /*0a90*/  IADD3 R3, P0, PT, R27, R0, RZ ;  /* 0x000000001b037210 */ /* 0x005fca0007f1e0ff */
[----:B------:R-:W-:Y:S01]  /*0aa0*/  IMAD.X R8, RZ, RZ, R8, P0 ;  /* 0x000000ffff087224 */ /* 0x000fe200000e0608 */
[----:B---3--:R-:W-:-:S04]  /*0ab0*/  LEA R4, P0, R3, UR4, 0x2 ;  /* 0x0000000403047c11 */ /* 0x008fc8000f8010ff */
[----:B------:R-:W-:-:S05]  /*0ac0*/  LEA.HI.X R5, R3, UR5, R8, 0x2, P0 ;  /* 0x0000000503057c11 */ /* 0x000fca00080f1408 */
[----:B------:R-:W2:Y:S01]  /*0ad0*/  LDG.E R3, desc[UR36][R4.64] ;  /* 0x0000002404037981 */ /* 0x000ea2000c1e1900 */
[----:B-1----:R-:W-:Y:S01]  /*0ae0*/  IMAD.WIDE.U32 R6, R0, 0x4, R28 ;  /* 0x0000000400067825 */ /* 0x002fe200078e001c */
[----:B------:R-:W-:-:S04]  /*0af0*/  ISETP.NE.AND P0, PT, R12, 0x1, PT ;  /* 0x000000010c00780c */ /* 0x000fc80003f05270 */
[----:B--2---:R3:W-:Y:S09]  /*0b00*/  ST.E desc[UR36][R6.64], R3 ;  /* 0x0000000306007985 */ /* 0x0047f2000c101924 */
[----:B------:R-:W-:Y:S05]  /*0b10*/  @!P0 BRA `(.L_x_39) ;  /* 0x0000000000188947 */ /* 0x000fea0003800000 */
[----:B---3--:R-:W2:Y:S01]  /*0b20*/  LDG.E R3, desc[UR36][R4.64+0x4] ;  /* 0x0000042404037981 */ /* 0x008ea2000c1e1900 */
[----:B------:R-:W-:-:S03]  /*0b30*/  ISETP.NE.AND P0, PT, R12, 0x2, PT ;  /* 0x000000020c00780c */ /* 0x000fc60003f05270 */
[----:B--2---:R4:W-:Y:S10]  /*0b40*/  ST.E desc[UR36][R6.64+0x4], R3 ;  /* 0x0000040306007985 */ /* 0x0049f4000c101924 */
[----:B------:R-:W-:Y:S05]  /*0b50*/  @!P0 BRA `(.L_x_39) ;  /* 0x0000000000088947 */ /* 0x000fea0003800000 */
[----:B------:R-:W2:Y:S04]  /*0b60*/  LDG.E R5, desc[UR36][R4.64+0x8] ;  /* 0x0000082404057981 */ /* 0x000ea8000c1e1900 */
[----:B--2---:R0:W-:Y:S02]  /*0b70*/  ST.E desc[UR36][R6.64+0x8], R5 ;  /* 0x0000080506007985 */ /* 0x0041e4000c101924 */
.L_x_39:
[----:B------:R-:W-:Y:S05]  /*0b80*/  BSYNC.RECONVERGENT B0 ;  /* 0x0000000000007941 */ /* 0x000fea0003800200 */
.L_x_38:
[----:B------:R-:W-:Y:S01]  /*0b90*/  ISETP.GE.AND P0, PT, R22, 0x1, PT ;  /* 0x000000011600780c */ /* 0x000fe20003f06270 */
[----:B------:R-:W-:-:S12]  /*0ba0*/  BSSY.RECONVERGENT B0, `(.L_x_45) ;  /* 0x000002f000007945 */ /* 0x000fd80003800200 */
[----:B------:R-:W-:Y:S05]  /*0bb0*/  @!P0 BRA `(.L_x_46) ;  /* 0x0000000000b48947 */ /* 0x000fea0003800000 */
[----:B------:R-:W-:Y:S01]  /*0bc0*/  IMAD.IADD R23, R26, 0x1, -R23 ;  /* 0x000000011a177824 */ /* 0x000fe200078e0a17 */
[----:B------:R-:W-:Y:S01]  /*0bd0*/  LOP3.LUT R8, R22, 0x3, RZ, 0xc0, !PT ;  /* 0x0000000316087812 */ /* 0x000fe200078ec0ff */
[----:B------:R-:W-:Y:S01]  /*0be0*/  BSSY.RECONVERGENT B1, `(.L_x_47) ;  /* 0x0000019000017945 */ /* 0x000fe20003800200 */
[----:B------:R-:W-:Y:S01]  /*0bf0*/  SHF.R.S32.HI R10, RZ, 0x1f, R25 ;  /* 0x0000001fff0a7819 */ /* 0x000fe20000011419 */
[----:B------:R-:W-:Y:S01]  /*0c00*/  IMAD.MOV.U32 R0, RZ, RZ, RZ ;  /* 0x000000ffff007224 */ /* 0x000fe200078e00ff */
[----:B------:R-:W-:Y:S02]  /*0c10*/  ISETP.GT.U32.AND P1, PT, R23, -0x4, PT ;  /* 0xfffffffc1700780c */ /* 0x000fe40003f24070 */
[----:B------:R-:W-:-:S11]  /*0c20*/  ISETP.NE.AND P0, PT, R8, RZ, PT ;  /* 0x000000ff0800720c */ /* 0x000fd60003f05270 */
[----:B------:R-:W-:Y:S05]  /*0c30*/  @P1 BRA `(.L_x_48) ;  /* 0x00000000004c1947 */ /* 0x000fea0003800000 */
[----:B------:R-:W-:Y:S01]  /*0c40*/  LOP3.LUT R0, R22, 0x7ffffffc, RZ, 0xc0, !PT ;  /* 0x7ffffffc16007812 */ /* 0x000fe200078ec0ff */
[----:B0-234-:R-:W-:-:S07]  /*0c50*/  IMAD.MOV.U32 R3, RZ, RZ, RZ ;  /* 0x000000ffff037224 */ /* 0x01dfce00078e00ff */
.L_x_49:
[----:B------:R-:W1:Y:S01]  /*0c60*/  LDCU.64 UR4, c[0x0][0x380] ;  /* 0x00007000ff0477ac */ /* 0x000e620008000a00 */
[----:B0-----:R-:W-:-:S04]  /*0c70*/  IADD3 R4, P1, PT, R25, R3, RZ ;  /* 0x0000000319047210 */ /* 0x001fc80007f3e0ff */
[----:B------:R-:W-:Y:S02]  /*0c80*/  IADD3.X R5, PT, PT, RZ, R10, RZ, P1, !PT ;  /* 0x0000000aff057210 */ /* 0x000fe40000ffe4ff */
[----:B-1----:R-:W-:-:S04]  /*0c90*/  LEA R6, P1, R4, UR4, 0x2 ;  /* 0x0000000404067c11 */ /* 0x002fc8000f8210ff */
        /* <DEDUP_REMOVED lines=13> */
.L_x_48:
[----:B------:R-:W-:Y:S05]  /*0d70*/  BSYNC.RECONVERGENT B1 ;  /* 0x0000000000017941 */ /* 0x000fea0003800200 */
.L_x_47:
[----:B------:R-:W-:Y:S05]  /*0d80*/  @!P0 BRA `(.L_x_46) ;  /* 0x0000000000408947 */ /* 0x000fea0003800000 */
[----:B------:R-:W5:Y:S01]  /*0d90*/  LDCU.64 UR4, c[0x0][0x380] ;  /* 0x00007000ff0477ac */ /* 0x000f620008000a00 */
[----:B------:R-:W-:-:S05]  /*0da0*/  IADD3 R25, P0, PT, R25, R0, RZ ;  /* 0x0000000019197210 */ /* 0x000fca0007f1e0ff */
[----:B01234-:R-:W-:Y:S01]  /*0db0*/  IMAD.X R6, RZ, RZ, R10, P0 ;  /* 0x000000ffff067224 */ /* 0x01ffe200000e060a */
[----:B-----5:R-:W-:-:S04]  /*0dc0*/  LEA R4, P0, R25, UR4, 0x2 ;  /* 0x0000000419047c11 */ /* 0x020fc8000f8010ff */
[----:B------:R-:W-:-:S05]  /*0dd0*/  LEA.HI.X R5, R25, UR5, R6, 0x2, P0 ;  /* 0x0000000519057c11 */ /* 0x000fca00080f1406 */
[----:B------:R-:W2:Y:S01]  /*0de0*/  LDG.E R3, desc[UR36][R4.64+0x4] ;  /* 0x0000042404037981 */ /* 0x000ea2000c1e1900 */
[----:B------:R-:W-:Y:S01]  /*0df0*/  IMAD.WIDE.U32 R6, R0, 0x4, R16 ;  /* 0x0000000400067825 */ /* 0x000fe200078e0010 */
[----:B------:R-:W-:-:S04]  /*0e00*/  ISETP.NE.AND P0, PT, R8, 0x1, PT ;  /* 0x000000010800780c */ /* 0x000fc80003f05270 */
[----:B--2---:R0:W-:Y:S09]  /*0e10*/  ST.E desc[UR36][R6.64], R3 ;  /* 0x0000000306007985 */ /* 0x0041f2000c101924 */
[----:B------:R-:W-:Y:S05]  /*0e20*/  @!P0 BRA `(.L_x_46) ;  /* 0x0000000000188947 */ /* 0x000fea0003800000 */
[----:B0-----:R-:W2:Y:S01]  /*0e30*/  LDG.E R3, desc[UR36][R4.64+0x8] ;  /* 0x0000082404037981 */ /* 0x001ea2000c1e1900 */
[----:B------:R-:W-:-:S03]  /*0e40*/  ISETP.NE.AND P0, PT, R8, 0x2, PT ;  /* 0x000000020800780c */ /* 0x000fc60003f05270 */
[----:B--2---:R0:W-:Y:S10]  /*0e50*/  ST.E desc[UR36][R6.64+0x4], R3 ;  /* 0x0000040306007985 */ /* 0x0041f4000c101924 */
[----:B------:R-:W-:Y:S05]  /*0e60*/  @!P0 BRA `(.L_x_46) ;  /* 0x0000000000088947 */ /* 0x000fea0003800000 */
[----:B------:R-:W2:Y:S04]  /*0e70*/  LDG.E R5, desc[UR36][R4.64+0xc] ;  /* 0x00000c2404057981 */ /* 0x000ea8000c1e1900 */
[----:B--2---:R1:W-:Y:S02]  /*0e80*/  ST.E desc[UR36][R6.64+0x8], R5 ;  /* 0x0000080506007985 */ /* 0x0043e4000c101924 */
.L_x_46:
[----:B------:R-:W-:Y:S05]  /*0e90*/  BSYNC.RECONVERGENT B0 ;  /* 0x0000000000007941 */ /* 0x000fea0003800200 */
.L_x_45:
[----:B01----:R-:W0:Y:S01]  /*0ea0*/  LDC.64 R4, c[0x0][0x380] ;  /* 0x0000e000ff047b82 */ /* 0x003e220000000a00 */
[----:B------:R-:W-:Y:S01]  /*0eb0*/  ISETP.GE.AND P0, PT, R22, 0x1, PT ;  /* 0x000000011600780c */ /* 0x000fe20003f06270 */
[----:B------:R-:W-:Y:S01]  /*0ec0*/  BSSY.RECONVERGENT B0, `(.L_x_50) ;  /* 0x000001d000007945 */ /* 0x000fe20003800200 */
[----:B--234-:R-:W-:Y:S02]  /*0ed0*/  HFMA2 R3, -RZ, RZ, 0, 0 ;  /* 0x00000000ff037431 */ /* 0x01cfe400000001ff */
[----:B------:R-:W-:Y:S01]  /*0ee0*/  IMAD.MOV.U32 R9, RZ, RZ, RZ ;  /* 0x000000ffff097224 */ /* 0x000fe200078e00ff */
[----:B------:R-:W-:Y:S01]  /*0ef0*/  ISETP.LT.OR P0, PT, R24, RZ, !P0 ;  /* 0x000000ff1800720c */ /* 0x000fe20004701670 */
[----:B------:R-:W-:Y:S02]  /*0f00*/  IMAD.MOV.U32 R11, RZ, RZ, RZ ;  /* 0x000000ffff0b7224 */ /* 0x000fe400078e00ff */
[----:B0-----:R-:W-:-:S10]  /*0f10*/  IMAD.WIDE R4, R27, 0x4, R4 ;  /* 0x000000041b047825 */ /* 0x001fd400078e0204 */
[----:B------:R-:W-:Y:S05]  /*0f20*/  @P0 BRA `(.L_x_51) ;  /* 0x0000000000580947 */ /* 0x000fea0003800000 */
[----:B------:R-:W-:Y:S01]  /*0f30*/  IMAD.MOV.U32 R11, RZ, RZ, RZ ;  /* 0x000000ffff0b7224 */ /* 0x000fe200078e00ff */
[----:B------:R-:W-:Y:S01]  /*0f40*/  MOV R9, RZ ;  /* 0x000000ff00097202 */ /* 0x000fe20000000f00 */
[----:B------:R-:W-:-:S07]  /*0f50*/  IMAD.MOV.U32 R3, RZ, RZ, RZ ;  /* 0x000000ffff037224 */ /* 0x000fce00078e00ff */
.L_x_52:
[----:B------:R-:W-:-:S04]  /*0f60*/  IMAD.WIDE.U32 R6, R9, 0x4, R28 ;  /* 0x0000000409067825 */ /* 0x000fc800078e001c */
[----:B------:R-:W-:Y:S02]  /*0f70*/  IMAD.WIDE.U32 R12, R3, 0x4, R16 ;  /* 0x00000004030c7825 */ /* 0x000fe400078e0010 */
[----:B------:R-:W2:Y:S04]  /*0f80*/  LD.E R6, desc[UR36][R6.64] ;  /* 0x0000002406067980 */ /* 0x000ea8000c101900 */
[----:B------:R-:W2:Y:S01]  /*0f90*/  LD.E R13, desc[UR36][R12.64] ;  /* 0x000000240c0d7980 */ /* 0x000ea2000c101900 */
[----:B------:R-:W-:-:S04]  /*0fa0*/  IMAD.WIDE.U32 R14, R11, 0x4, R4 ;  /* 0x000000040b0e7825 */ /* 0x000fc800078e0004 */
[----:B------:R-:W-:Y:S02]  /*0fb0*/  VIADD R21, R9, 0x1 ;  /* 0x0000000109157836 */ /* 0x000fe40000000000 */
[----:B------:R-:W-:Y:S02]  /*0fc0*/  VIADD R23, R3, 0x1 ;  /* 0x0000000103177836 */ /* 0x000fe40000000000 */
[----:B------:R-:W-:Y:S01]  /*0fd0*/  VIADD R11, R11, 0x1 ;  /* 0x000000010b0b7836 */ /* 0x000fe20000000000 */
[CC--:B--2---:R-:W-:Y:S02]  /*0fe0*/  ISETP.GT.AND P1, PT, R6.reuse, R13.reuse, PT ;  /* 0x0000000d0600720c */ /* 0x0c4fe40003f24270 */
[CC--:B------:R-:W-:Y:S02]  /*0ff0*/  ISETP.GT.AND P0, PT, R6.reuse, R13.reuse, PT ;  /* 0x0000000d0600720c */ /* 0x0c0fe40003f04270 */
[----:B------:R-:W-:-:S05]  /*1000*/  VIMNMX R25, PT, PT, R6, R13, PT ;  /* 0x0000000d06197248 */ /* 0x000fca0003fe0100 */
[----:B------:R0:W-:Y:S04]  /*1010*/  STG.E desc[UR36][R14.64], R25 ;  /* 0x000000190e007986 */ /* 0x0001e8000c101924 */
[----:B------:R-:W-:Y:S02]  /*1020*/  @P1 IMAD.MOV R21, RZ, RZ, R9 ;  /* 0x000000ffff151224 */ /* 0x000fe400078e0209 */
[----:B------:R-:W-:Y:S02]  /*1030*/  @!P0 IADD3 R23, PT, PT, R3, RZ, RZ ;  /* 0x000000ff03178210 */ /* 0x000fe40007ffe0ff */
[----:B------:R-:W-:Y:S01]  /*1040*/  IMAD.MOV.U32 R9, RZ, RZ, R21 ;  /* 0x000000ffff097224 */ /* 0x000fe200078e0015 */
[----:B------:R-:W-:Y:S02]  /*1050*/  ISETP.LE.AND P1, PT, R21, R24, PT ;  /* 0x000000181500720c */ /* 0x000fe40003f23270 */
[----:B------:R-:W-:Y:S01]  /*1060*/  ISETP.GE.AND P0, PT, R23, R22, PT ;  /* 0x000000161700720c */ /* 0x000fe20003f06270 */
[----:B------:R-:W-:-:S12]  /*1070*/  IMAD.MOV.U32 R3, RZ, RZ, R23 ;  /* 0x000000ffff037224 */ /* 0x000fd800078e0017 */
[----:B0-----:R-:W-:Y:S05]  /*1080*/  @!P0 BRA P1, `(.L_x_52) ;  /* 0xfffffffc00b48947 */ /* 0x001fea000083ffff */
.L_x_51:
[----:B------:R-:W-:Y:S05]  /*1090*/  BSYNC.RECONVERGENT B0 ;  /* 0x0000000000007941 */ /* 0x000fea0003800200 */
.L_x_50:
[----:B------:R-:W-:Y:S01]  /*10a0*/  ISETP.GT.AND P0, PT, R9, R24, PT ;  /* 0x000000180900720c */ /* 0x000fe20003f04270 */
[----:B------:R-:W-:Y:S01]  /*10b0*/  BSSY.RECONVERGENT B0, `(.L_x_53) ;  /* 0x000003c000007945 */ /* 0x000fe20003800200 */
[----:B------:R-:W-:-:S11]  /*10c0*/  MOV R21, R11 ;  /* 0x0000000b00157202 */ /* 0x000fd60000000f00 */
[----:B------:R-:W-:Y:S05]  /*10d0*/  @P0 BRA `(.L_x_54) ;  /* 0x0000000000e40947 */ /* 0x000fea0003800000 */
[----:B------:R-:W-:Y:S01]  /*10e0*/  IMAD.IADD R0, R2, 0x1, -R9 ;  /* 0x0000000102007824 */ /* 0x000fe200078e0a09 */
[----:B------:R-:W-:Y:S01]  /*10f0*/  BSSY.RECONVERGENT B1, `(.L_x_55) ;  /* 0x000001d000017945 */ /* 0x000fe20003800200 */
[----:B------:R-:W-:Y:S02]  /*1100*/  IMAD.MOV.U32 R13, RZ, RZ, R11 ;  /* 0x000000ffff0d7224 */ /* 0x000fe400078e000b */
[----:B------:R-:W-:Y:S01]  /*1110*/  IMAD.MOV.U32 R15, RZ, RZ, R9 ;  /* 0x000000ffff0f7224 */ /* 0x000fe200078e0009 */
[----:B------:R-:W-:Y:S02]  /*1120*/  LOP3.LUT P0, R8, R0, 0x3, RZ, 0xc0, !PT ;  /* 0x0000000300087812 */ /* 0x000fe4000780c0ff */
[----:B------:R-:W-:-:S11]  /*1130*/  IADD3 R0, PT, PT, -R9, R2, R11 ;  /* 0x0000000209007210 */ /* 0x000fd60007ffe10b */
[----:B------:R-:W-:Y:S05]  /*1140*/  @!P0 BRA `(.L_x_56) ;  /* 0x00000000005c8947 */ /* 0x000fea0003800000 */
[----:B------:R-:W-:-:S05]  /*1150*/  IMAD.WIDE R6, R9, 0x4, R28 ;  /* 0x0000000409067825 */ /* 0x000fca00078e021c */
[----:B------:R-:W2:Y:S01]  /*1160*/  LD.E R23, desc[UR36][R6.64] ;  /* 0x0000002406177980 */ /* 0x000ea2000c101900 */
[C---:B------:R-:W-:Y:S01]  /*1170*/  IMAD.WIDE.U32 R24, R11.reuse, 0x4, R4 ;  /* 0x000000040b187825 */ /* 0x040fe200078e0004 */
[----:B------:R-:W-:Y:S02]  /*1180*/  ISETP.NE.AND P0, PT, R8, 0x1, PT ;  /* 0x000000010800780c */ /* 0x000fe40003f05270 */
[----:B------:R-:W-:Y:S01]  /*1190*/  IADD3 R13, PT, PT, R11, 0x1, RZ ;  /* 0x000000010b0d7810 */ /* 0x000fe20007ffe0ff */
[----:B------:R-:W-:-:S04]  /*11a0*/  VIADD R15, R9, 0x1 ;  /* 0x00000001090f7836 */ /* 0x000fc80000000000 */
[----:B------:R-:W-:Y:S01]  /*11b0*/  IMAD.MOV.U32 R21, RZ, RZ, R13 ;  /* 0x000000ffff157224 */ /* 0x000fe200078e000d */
[----:B--2---:R0:W-:Y:S05]  /*11c0*/  STG.E desc[UR36][R24.64], R23 ;  /* 0x0000001718007986 */ /* 0x0041ea000c101924 */
[----:B------:R-:W-:Y:S05]  /*11d0*/  @!P0 BRA `(.L_x_56) ;  /* 0x0000000000388947 */ /* 0x000fea0003800000 */
[----:B0-----:R-:W2:Y:S01]  /*11e0*/  LD.E R23, desc[UR36][R6.64+0x4] ;  /* 0x0000042406177980 */ /* 0x001ea2000c101900 */
[----:B------:R-:W-:Y:S01]  /*11f0*/  IMAD.WIDE.U32 R24, R13, 0x4, R4 ;  /* 0x000000040d187825 */ /* 0x000fe200078e0004 */
[----:B------:R-:W-:Y:S02]  /*1200*/  ISETP.NE.AND P0, PT, R8, 0x2, PT ;  /* 0x000000020800780c */ /* 0x000fe40003f05270 */
[----:B------:R-:W-:Y:S01]  /*1210*/  IADD3 R15, PT, PT, R9, 0x2, RZ ;  /* 0x00000002090f7810 */ /* 0x000fe20007ffe0ff */
[----:B------:R-:W-:-:S04]  /*1220*/  VIADD R21, R11, 0x2 ;  /* 0x000000020b157836 */ /* 0x000fc80000000000 */
[----:B------:R-:W-:Y:S01]  /*1230*/  IMAD.MOV.U32 R13, RZ, RZ, R21 ;  /* 0x000000ffff0d7224 */ /* 0x000fe200078e0015 */
[----:B--2---:R1:W-:Y:S05]  /*1240*/  STG.E desc[UR36][R24.64], R23 ;  /* 0x0000001718007986 */ /* 0x0043ea000c101924 */
[----:B------:R-:W-:Y:S05]  /*1250*/  @!P0 BRA `(.L_x_56) ;  /* 0x0000000000188947 */ /* 0x000fea0003800000 */
[----:B------:R-:W2:Y:S01]  /*1260*/  LD.E R7, desc[UR36][R6.64+0x8] ;  /* 0x0000082406077980 */ /* 0x000ea2000c101900 */
[----:B-1----:R-:W-:-:S04]  /*1270*/  IMAD.WIDE.U32 R24, R21, 0x4, R4 ;  /* 0x0000000415187825 */ /* 0x002fc800078e0004 */
[----:B------:R-:W-:Y:S02]  /*1280*/  VIADD R13, R11, 0x3 ;  /* 0x000000030b0d7836 */ /* 0x000fe40000000000 */
[----:B------:R-:W-:-:S03]  /*1290*/  VIADD R15, R9, 0x3 ;  /* 0x00000003090f7836 */ /* 0x000fc60000000000 */
[----:B------:R-:W-:Y:S01]  /*12a0*/  MOV R21, R13 ;  /* 0x0000000d00157202 */ /* 0x000fe20000000f00 */
[----:B--2---:R2:W-:Y:S06]  /*12b0*/  STG.E desc[UR36][R24.64], R7 ;  /* 0x0000000718007986 */ /* 0x0045ec000c101924 */
.L_x_56:
[----:B------:R-:W-:Y:S05]  /*12c0*/  BSYNC.RECONVERGENT B1 ;  /* 0x0000000000017941 */ /* 0x000fea0003800200 */
.L_x_55:
[----:B------:R-:W-:-:S05]  /*12d0*/  IMAD.IADD R6, R9, 0x1, -R2 ;  /* 0x0000000109067824 */ /* 0x000fca00078e0a02 */
[----:B------:R-:W-:-:S13]  /*12e0*/  ISETP.GT.U32.AND P0, PT, R6, -0x4, PT ;  /* 0xfffffffc0600780c */ /* 0x000fda0003f04070 */
[----:B------:R-:W-:Y:S05]  /*12f0*/  @P0 BRA `(.L_x_54) ;  /* 0x00000000005c0947 */ /* 0x000fea0003800000 */
[----:B------:R-:W-:Y:S01]  /*1300*/  BSSY.RECONVERGENT B1, `(.L_x_57) ;  /* 0x0000015000017945 */ /* 0x000fe20003800200 */
.L_x_58:
[----:B--2---:R-:W-:-:S05]  /*1310*/  IMAD.WIDE R6, R15, 0x4, R28 ;  /* 0x000000040f067825 */ /* 0x004fca00078e021c */
[----:B01----:R-:W2:Y:S01]  /*1320*/  LD.E R23, desc[UR36][R6.64] ;  /* 0x0000002406177980 */ /* 0x003ea2000c101900 */
[----:B---3--:R-:W-:-:S04]  /*1330*/  IMAD.WIDE.U32 R8, R13, 0x4, R4 ;  /* 0x000000040d087825 */ /* 0x008fc800078e0004 */
[----:B------:R-:W-:Y:S01]  /*1340*/  VIADD R11, R13, 0x1 ;  /* 0x000000010d0b7836 */ /* 0x000fe20000000000 */
[----:B--2---:R0:W-:Y:S04]  /*1350*/  STG.E desc[UR36][R8.64], R23 ;  /* 0x0000001708007986 */ /* 0x0041e8000c101924 */
[----:B------:R-:W2:Y:S01]  /*1360*/  LD.E R25, desc[UR36][R6.64+0x4] ;  /* 0x0000042406197980 */ /* 0x000ea2000c101900 */
[----:B------:R-:W-:-:S04]  /*1370*/  IMAD.WIDE.U32 R10, R11, 0x4, R4 ;  /* 0x000000040b0a7825 */ /* 0x000fc800078e0004 */
[----:B------:R-:W-:Y:S01]  /*1380*/  VIADD R21, R13, 0x2 ;  /* 0x000000020d157836 */ /* 0x000fe20000000000 */
[----:B--2---:R3:W-:Y:S04]  /*1390*/  STG.E desc[UR36][R10.64], R25 ;  /* 0x000000190a007986 */ /* 0x0047e8000c101924 */
[----:B------:R-:W2:Y:S01]  /*13a0*/  LD.E R27, desc[UR36][R6.64+0x8] ;  /* 0x00000824061b7980 */ /* 0x000ea2000c101900 */
[----:B------:R-:W-:Y:S01]  /*13b0*/  IMAD.WIDE.U32 R20, R21, 0x4, R4 ;  /* 0x0000000415147825 */ /* 0x000fe200078e0004 */
[----:B------:R-:W-:-:S04]  /*13c0*/  IADD3 R12, PT, PT, R13, 0x3, RZ ;  /* 0x000000030d0c7810 */ /* 0x000fc80007ffe0ff */
[----:B--2---:R3:W-:Y:S04]  /*13d0*/  STG.E desc[UR36][R20.64], R27 ;  /* 0x0000001b14007986 */ /* 0x0047e8000c101924 */
[----:B------:R-:W2:Y:S01]  /*13e0*/  LD.E R14, desc[UR36][R6.64+0xc] ;  /* 0x00000c24060e7980 */ /* 0x000ea2000c101900 */
[----:B0-----:R-:W-:-:S04]  /*13f0*/  IMAD.WIDE.U32 R8, R12, 0x4, R4 ;  /* 0x000000040c087825 */ /* 0x001fc800078e0004 */
[----:B------:R-:W-:Y:S02]  /*1400*/  VIADD R13, R13, 0x4 ;  /* 0x000000040d0d7836 */ /* 0x000fe40000000000 */
[----:B------:R-:W-:-:S03]  /*1410*/  VIADD R15, R15, 0x4 ;  /* 0x000000040f0f7836 */ /* 0x000fc60000000000 */
[----:B------:R-:W-:Y:S01]  /*1420*/  ISETP.NE.AND P0, PT, R13, R0, PT ;  /* 0x000000000d00720c */ /* 0x000fe20003f05270 */
[----:B--2---:R3:W-:-:S12]  /*1430*/  STG.E desc[UR36][R8.64], R14 ;  /* 0x0000000e08007986 */ /* 0x0047d8000c101924 */
[----:B------:R-:W-:Y:S05]  /*1440*/  @P0 BRA `(.L_x_58) ;  /* 0xfffffffc00b00947 */ /* 0x000fea000383ffff */
[----:B------:R-:W-:Y:S05]  /*1450*/  BSYNC.RECONVERGENT B1 ;  /* 0x0000000000017941 */ /* 0x000fea0003800200 */
.L_x_57:
[----:B---3--:R-:W-:-:S07]  /*1460*/  IMAD.MOV.U32 R21, RZ, RZ, R0 ;  /* 0x000000ffff157224 */ /* 0x008fce00078e0000 */
.L_x_54:
[----:B------:R-:W-:Y:S05]  /*1470*/  BSYNC.RECONVERGENT B0 ;  /* 0x0000000000007941 */ /* 0x000fea0003800200 */
.L_x_53:
[----:B01----:R-:W-:Y:S01]  /*1480*/  MOV R23, 0x38 ;  /* 0x0000003800177802 */ /* 0x003fe20000000f00 */
[----:B------:R-:W-:Y:S01]  /*1490*/  BSSY.RECONVERGENT B0, `(.L_x_59) ;  /* 0x000000c000007945 */ /* 0x000fe20003800200 */
[----:B------:R-:W-:Y:S02]  /*14a0*/  ISETP.GE.AND P0, PT, R3, R22, PT ;  /* 0x000000160300720c */ /* 0x000fe40003f06270 */
[----:B--2---:R0:W1:Y:S11]  /*14b0*/  LDC.64 R6, c[0x4][R23] ;  /* 0x0100000017067b82 */ /* 0x0040760000000a00 */
[----:B0-----:R-:W-:Y:S05]  /*14c0*/  @P0 BRA `(.L_x_60) ;  /* 0x0000000000200947 */ /* 0x001fea0003800000 */
.L_x_61:
[----:B0-----:R-:W-:-:S06]  /*14d0*/  IMAD.WIDE R8, R3, 0x4, R16 ;  /* 0x0000000403087825 */ /* 0x001fcc00078e0210 */
[----:B------:R-:W2:Y:S01]  /*14e0*/  LD.E R9, desc[UR36][R8.64] ;  /* 0x0000002408097980 */ /* 0x000ea2000c101900 */
[----:B------:R-:W-:Y:S01]  /*14f0*/  IMAD.WIDE.U32 R10, R21, 0x4, R4 ;  /* 0x00000004150a7825 */ /* 0x000fe200078e0004 */
[----:B------:R-:W-:-:S03]  /*1500*/  IADD3 R3, PT, PT, R3, 0x1, RZ ;  /* 0x0000000103037810 */ /* 0x000fc60007ffe0ff */
[----:B------:R-:W-:Y:S01]  /*1510*/  VIADD R21, R21, 0x1 ;  /* 0x0000000115157836 */ /* 0x000fe20000000000 */
[----:B------:R-:W-:Y:S01]  /*1520*/  ISETP.GE.AND P0, PT, R3, R22, PT ;  /* 0x000000160300720c */ /* 0x000fe20003f06270 */
[----:B--2---:R0:W-:-:S12]  /*1530*/  STG.E desc[UR36][R10.64], R9 ;  /* 0x000000090a007986 */ /* 0x0041d8000c101924 */
[----:B------:R-:W-:Y:S05]  /*1540*/  @!P0 BRA `(.L_x_61) ;  /* 0xfffffffc00e08947 */ /* 0x000fea000383ffff */
.L_x_60:
[----:B------:R-:W-:Y:S05]  /*1550*/  BSYNC.RECONVERGENT B0 ;  /* 0x0000000000007941 */ /* 0x000fea0003800200 */
.L_x_59:
[----:B------:R-:W-:Y:S02]  /*1560*/  IMAD.MOV.U32 R4, RZ, RZ, R28 ;  /* 0x000000ffff047224 */ /* 0x000fe400078e001c */
[----:B------:R-:W-:-:S07]  /*1570*/  IMAD.MOV.U32 R5, RZ, RZ, R29 ;  /* 0x000000ffff057224 */ /* 0x000fce00078e001d */
[----:B------:R-:W-:-:S07]  /*1580*/  LEPC R20, `(.L_x_62) ;  /* 0x000000001014794e */ /* 0x000fce0000000000 */
[----:B01----:R-:W-:Y:S05]  /*1590*/  CALL.ABS.NOINC R6 ;  /* 0x0000000006007343 */ /* 0x003fea0003c00000 */
.L_x_62:
[----:B------:R0:W1:Y:S01]  /*15a0*/  LDC.64 R6, c[0x4][R23] ;  /* 0x0100000017067b82 */ /* 0x0000620000000a00 */
[----:B------:R-:W-:Y:S01]  /*15b0*/  MOV R4, R16 ;  /* 0x0000001000047202 */ /* 0x000fe20000000f00 */
[----:B------:R-:W-:-:S07]  /*15c0*/  IMAD.MOV.U32 R5, RZ, RZ, R17 ;  /* 0x000000ffff057224 */ /* 0x000fce00078e0011 */
[----:B------:R-:W-:-:S07]  /*15d0*/  LEPC R20, `(.L_x_63) ;  /* 0x000000001014794e */ /* 0x000fce0000000000 */
[----:B01----:R-:W-:Y:S05]  /*15e0*/  CALL.ABS.NOINC R6 ;  /* 0x0000000006007343 */ /* 0x003fea0003c00000 */
.L_x_63:
[----:B------:R-:W-:Y:S05]  /*15f0*/  WARPSYNC.ALL ;  /* 0x0000000000007948 */ /* 0x000fea0003800000 */
[----:B------:R-:W-:Y:S01]  /*1600*/  BAR.SYNC.DEFER_BLOCKING 0x0 ;  /* 0x0000000000007b1d */ /* 0x000fe20000010000 */
[----:B------:R-:W-:Y:S01]  /*1610*/  ISETP.GT.U32.AND P0, PT, R18, 0x1, PT ;  /* 0x000000011200780c */ /* 0x000fe20003f04070 */
[----:B------:R-:W-:Y:S01]  /*1620*/  IMAD.SHL.U32 R2, R2, 0x2, RZ ;  /* 0x0000000202027824 */ /* 0x000fe200078e00ff */
[----:B------:R-:W-:-:S11]  /*1630*/  SHF.R.U32.HI R18, RZ, 0x1, R18 ;  /* 0x00000001ff127819 */ /* 0x000fd60000011612 */
[----:B------:R-:W-:Y:S05]  /*1640*/  @P0 BRA `(.L_x_64) ;  /* 0xffffffe800f00947 */ /* 0x000fea000383ffff */
[----:B------:R-:W-:Y:S05]  /*1650*/  EXIT ;  /* 0x000000000000794d */ /* 0x000fea0003800000 */
.L_x_65:
        /* <DEDUP_REMOVED lines=10> */
.L_x_201:


//--------------------- .text._Z44mergeSortWithThreadsAndBlocks_limited_sharedPii --------------------------
	.section	.text._Z44mergeSortWithThreadsAndBlocks_limited_sharedPii,"ax",@progbits
	.align	128
        .global         _Z44mergeSortWithThreadsAndBlocks_limited_sharedPii
        .type           _Z44mergeSortWithThreadsAndBlocks_limited_sharedPii,@function
        .size           _Z44mergeSortWithThreadsAndBlocks_limited_sharedPii,(.L_x_202 - _Z44mergeSortWithThreadsAndBlocks_limited_sharedPii)
        .other          _Z44mergeSortWithThreadsAndBlocks_limited_sharedPii,@"STO_CUDA_ENTRY STV_DEFAULT"
_Z44mergeSortWithThreadsAndBlocks_limited_sharedPii:
.text._Z44mergeSortWithThreadsAndBlocks_limited_sharedPii:
[----:B------:R-:W0:Y:S01]  /*0000*/  LDC R1, c[0x0][0x37c] ;  /* 0x0000df00ff017b82 */ /* 0x000e220000000800 */
[----:B------:R-:W1:Y:S07]  /*0010*/  LDCU UR5, c[0x0][0x2fc] ;  /* 0x00005f80ff0577ac */ /* 0x000e6e0008000800 */
[----:B------:R-:W2:Y:S01]  /*0020*/  LDC R34, c[0x0][0x360] ;  /* 0x0000d800ff227b82 */ /* 0x000ea20000000800 */
[----:B------:R-:W3:Y:S01]  /*0030*/  S2R R23, SR_TID.X ;  /* 0x0000000000177919 */ /* 0x000ee20000002100 */
[----:B0-----:R-:W-:Y:S01]  /*0040*/  VIADD R1, R1, 0xffffffd0 ;  /* 0xffffffd001017836 */ /* 0x001fe20000000000 */
[----:B------:R-:W0:Y:S05]  /*0050*/  LDCU UR4, c[0x0][0x2f8] ;  /* 0x00005f00ff0477ac */ /* 0x000e2a0008000800 */
[----:B------:R-:W4:Y:S08]  /*0060*/  LDC R6, c[0x0][0x388] ;  /* 0x0000e200ff067b82 */ /* 0x000f300000000800 */
[----:B------:R-:W3:Y:S01]  /*0070*/  S2UR UR6, SR_CTAID.X ;  /* 0x00000000000679c3 */ /* 0x000ee20000002500 */
[----:B0-----:R-:W-:Y:S01]  /*0080*/  IADD3 R32, P4, PT, R1, UR4, RZ ;  /* 0x0000000401207c10 */ /* 0x001fe2000ff9e0ff */
[----:B--2---:R-:W-:-:S03]  /*0090*/  IMAD.SHL.U32 R35, R34, 0x4, RZ ;  /* 0x0000000422237824 */ /* 0x004fc600078e00ff */
[----:B------:R-:W-:Y:S01]  /*00a0*/  IADD3 R17, P5, PT, R32, 0x18, RZ ;  /* 0x0000001820117810 */ /* 0x000fe20007fbe0ff */
[----:B------:R-:W-:Y:S01]  /*00b0*/  IMAD.SHL.U32 R27, R34, 0x2, RZ ;  /* 0x00000002221b7824 */ /* 0x000fe200078e00ff */
[-C--:B------:R-:W-:Y:S02]  /*00c0*/  IABS R5, R35.reuse ;  /* 0x0000002300057213 */ /* 0x080fe40000000000 */
[----:B------:R-:W-:Y:S02]  /*00d0*/  IABS R9, R35 ;  /* 0x0000002300097213 */ /* 0x000fe40000000000 */
[----:B------:R-:W0:Y:S01]  /*00e0*/  I2F.RP R4, R5 ;  /* 0x0000000500047306 */ /* 0x000e220000209400 */
[----:B----4-:R-:W-:Y:S02]  /*00f0*/  IADD3 R0, PT, PT, R27, -0x1, R6 ;  /* 0xffffffff1b007810 */ /* 0x010fe40007ffe006 */
[----:B------:R-:W-:Y:S01]  /*0100*/  IMAD.MOV R9, RZ, RZ, -R9 ;  /* 0x000000ffff097224 */ /* 0x000fe200078e0a09 */
[----:B------:R-:W-:Y:S01]  /*0110*/  ISETP.GE.AND P3, PT, R6, 0x2, PT ;  /* 0x000000020600780c */ /* 0x000fe20003f66270 */
[----:B---3--:R-:W-:-:S03]  /*0120*/  IMAD R23, R34, UR6, R23 ;  /* 0x0000000622177c24 */ /* 0x008fc6000f8e0217 */
[----:B0-----:R-:W0:Y:S02]  /*0130*/  MUFU.RCP R4, R4 ;  /* 0x0000000400047308 */ /* 0x001e240000001000 */
[----:B0-----:R-:W-:-:S06]  /*0140*/  VIADD R2, R4, 0xffffffe ;  /* 0x0ffffffe04027836 */ /* 0x001fcc0000000000 */
[----:B------:R0:W2:Y:S02]  /*0150*/  F2I.FTZ.U32.TRUNC.NTZ R3, R2 ;  /* 0x0000000200037305 */ /* 0x0000a4000021f000 */
[----:B0-----:R-:W-:Y:S02]  /*0160*/  HFMA2 R2, -RZ, RZ, 0, 0 ;  /* 0x00000000ff027431 */ /* 0x001fe400000001ff */
[----:B--2---:R-:W-:-:S04]  /*0170*/  IMAD.MOV R8, RZ, RZ, -R3 ;  /* 0x000000ffff087224 */ /* 0x004fc800078e0a03 */
[----:B------:R-:W-:Y:S01]  /*0180*/  IMAD R7, R8, R5, RZ ;  /* 0x0000000508077224 */ /* 0x000fe200078e02ff */
[----:B------:R-:W-:Y:S02]  /*0190*/  IABS R8, R0 ;  /* 0x0000000000087213 */ /* 0x000fe40000000000 */
[----:B------:R-:W-:Y:S01]  /*01a0*/  LOP3.LUT R0, R0, R35, RZ, 0x3c, !PT ;  /* 0x0000002300007212 */ /* 0x000fe200078e3cff */
[----:B------:R-:W-:-:S03]  /*01b0*/  IMAD.HI.U32 R3, R3, R7, R2 ;  /* 0x0000000703037227 */ /* 0x000fc600078e0002 */
[----:B------:R-:W-:Y:S01]  /*01c0*/  ISETP.GE.AND P0, PT, R0, RZ, PT ;  /* 0x000000ff0000720c */ /* 0x000fe20003f06270 */
[----:B------:R-:W-:Y:S02]  /*01d0*/  IMAD.MOV.U32 R2, RZ, RZ, R8 ;  /* 0x000000ffff027224 */ /* 0x000fe400078e0008 */
[----:B------:R-:W-:Y:S02]  /*01e0*/  IMAD.MOV.U32 R7, RZ, RZ, R9 ;  /* 0x000000ffff077224 */ /* 0x000fe400078e0009 */
[----:B------:R-:W-:-:S04]  /*01f0*/  IMAD.HI.U32 R22, R3, R2, RZ ;  /* 0x0000000203167227 */ /* 0x000fc800078e00ff */
[----:B------:R-:W-:-:S05]  /*0200*/  IMAD R2, R22, R7, R2 ;  /* 0x0000000716027224 */ /* 0x000fca00078e0202 */
[----:B------:R-:W-:-:S13]  /*0210*/  ISETP.GT.U32.AND P2, PT, R5, R2, PT ;  /* 0x000000020500720c */ /* 0x000fda0003f44070 */
[----:B------:R-:W-:Y:S02]  /*0220*/  @!P2 IMAD.IADD R2, R2, 0x1, -R5 ;  /* 0x000000010202a824 */ /* 0x000fe400078e0a05 */
[----:B------:R-:W-:-:S03]  /*0230*/  @!P2 VIADD R22, R22, 0x1 ;  /* 0x000000011616a836 */ /* 0x000fc60000000000 */
[----:B------:R-:W-:Y:S01]  /*0240*/  ISETP.GE.U32.AND P1, PT, R2, R5, PT ;  /* 0x000000050200720c */ /* 0x000fe20003f26070 */
[----:B-1----:R-:W-:Y:S01]  /*0250*/  IMAD.X R2, RZ, RZ, UR5, P4 ;  /* 0x00000005ff027e24 */ /* 0x002fe2000a0e06ff */
[----:B------:R-:W-:Y:S01]  /*0260*/  ISETP.NE.AND P4, PT, R35, RZ, PT ;  /* 0x000000ff2300720c */ /* 0x000fe20003f85270 */
[----:B------:R-:W-:-:S12]  /*0270*/  @!P3 EXIT ;  /* 0x000000000000b94d */ /* 0x000fd80003800000 */
[----:B------:R-:W-:Y:S01]  /*0280*/  @P1 IADD3 R22, PT, PT, R22, 0x1, RZ ;  /* 0x0000000116161810 */ /* 0x000fe20007ffe0ff */
[----:B------:R-:W-:Y:S01]  /*0290*/  IMAD.SHL.U32 R36, R23, 0x2, RZ ;  /* 0x0000000217247824 */ /* 0x000fe200078e00ff */
[----:B------:R-:W0:Y:S01]  /*02a0*/  LDCU.64 UR36, c[0x0][0x358] ;  /* 0x00006b00ff2477ac */ /* 0x000e220008000a00 */
[----:B------:R-:W-:Y:S02]  /*02b0*/  IMAD.X R16, RZ, RZ, R2, P5 ;  /* 0x000000ffff107224 */ /* 0x000fe400028e0602 */
[----:B------:R-:W-:Y:S01]  /*02c0*/  @!P0 IMAD.MOV R22, RZ, RZ, -R22 ;  /* 0x000000ffff168224 */ /* 0x000fe200078e0a16 */
[----:B------:R-:W-:Y:S01]  /*02d0*/  @!P4 LOP3.LUT R22, RZ, R35, RZ, 0x33, !PT ;  /* 0x00000023ff16c212 */ /* 0x000fe200078e33ff */
[----:B------:R-:W-:Y:S01]  /*02e0*/  VIADD R33, R36, 0x2 ;  /* 0x0000000224217836 */ /* 0x000fe20000000000 */
[----:B------:R-:W-:Y:S01]  /*02f0*/  LOP3.LUT R36, RZ, R36, RZ, 0x33, !PT ;  /* 0x00000024ff247212 */ /* 0x000fe200078e33ff */
[----:B------:R-:W-:-:S07]  /*0300*/  IMAD.MOV.U32 R25, RZ, RZ, 0x1 ;  /* 0x00000001ff197424 */ /* 0x000fce00078e00ff */
.L_x_91:
[----:B------:R-:W1:Y:S01]  /*0310*/  LDCU UR4, c[0x0][0x388] ;  /* 0x00007100ff0477ac */ /* 0x000e620008000800 */
[----:B------:R-:W-:Y:S01]  /*0320*/  IMAD R37, R34, R25, RZ ;  /* 0x0000001922257224 */ /* 0x000fe200078e02ff */
[----:B------:R-:W-:Y:S01]  /*0330*/  MOV R8, 0x40 ;  /* 0x0000004000087802 */ /* 0x000fe20000000f00 */
[----:B------:R-:W-:Y:S01]  /*0340*/  IMAD.MOV.U32 R6, RZ, RZ, R17 ;  /* 0x000000ffff067224 */ /* 0x000fe200078e0011 */
[----:B------:R-:W2:Y:S01]  /*0350*/  LDCU UR5, c[0x0][0x388] ;  /* 0x00007100ff0577ac */ /* 0x000ea20008000800 */
[----:B------:R-:W-:Y:S01]  /*0360*/  IMAD.MOV.U32 R7, RZ, RZ, R16 ;  /* 0x000000ffff077224 */ /* 0x000fe200078e0010 */
[----:B------:R-:W-:Y:S02]  /*0370*/  SHF.L.U32 R0, R37, 0x1, RZ ;  /* 0x0000000125007819 */ /* 0x000fe400000006ff */
[----:B------:R-:W3:Y:S01]  /*0380*/  LDC.64 R8, c[0x4][R8] ;  /* 0x0100000008087b82 */ /* 0x000ee20000000a00 */
[----:B-1----:R-:W-:Y:S01]  /*0390*/  USHF.R.U32.HI UR4, URZ, 0x1, UR4 ;  /* 0x00000001ff047899 */ /* 0x002fe20008011604 */
[----:B--2---:R-:W-:-:S05]  /*03a0*/  ISETP.GE.AND P0, PT, R0, UR5, PT ;  /* 0x0000000500007c0c */ /* 0x004fca000bf06270 */
[----:B------:R-:W-:Y:S02]  /*03b0*/  SEL R24, R37, UR4, !P0 ;  /* 0x0000000425187c07 */ /* 0x000fe4000c000000 */
[----:B------:R-:W-:-:S03]  /*03c0*/  ISETP.GE.AND P0, PT, R22, 0x1, PT ;  /* 0x000000011600780c */ /* 0x000fc60003f06270 */
[----:B------:R-:W1:Y:S01]  /*03d0*/  LDCU.64 UR4, c[0x4][0x8] ;  /* 0x01000100ff0477ac */ /* 0x000e620008000a00 */
[----:B------:R2:W-:Y:S01]  /*03e0*/  STL.64 [R1+0x18], R24 ;  /* 0x0000181801007387 */ /* 0x0005e20000100a00 */
[----:B------:R-:W-:Y:S01]  /*03f0*/  P2R R0, PR, RZ, 0x1 ;  /* 0x00000001ff007803 */ /* 0x000fe20000000000 */
[----:B01----:R-:W-:Y:S02]  /*0400*/  IMAD.U32 R4, RZ, RZ, UR4 ;  /* 0x00000004ff047e24 */ /* 0x003fe4000f8e00ff */
[----:B--2---:R-:W-:-:S07]  /*0410*/  IMAD.U32 R5, RZ, RZ, UR5 ;  /* 0x00000005ff057e24 */ /* 0x004fce000f8e00ff */
[----:B------:R-:W-:-:S07]  /*0420*/  LEPC R20, `(.L_x_66) ;  /* 0x000000001014794e */ /* 0x000fce0000000000 */
[----:B0--3--:R-:W-:Y:S05]  /*0430*/  CALL.ABS.NOINC R8 ;  /* 0x0000000008007343 */ /* 0x009fea0003c00000 */
.L_x_66:
[----:B------:R-:W-:Y:S01]  /*0440*/  MOV R26, 0x30 ;  /* 0x00000030001a7802 */ /* 0x000fe20000000f00 */
[----:B------:R-:W-:-:S03]  /*0450*/  IMAD.WIDE R18, R24, 0x4, RZ ;  /* 0x0000000418127825 */ /* 0x000fc600078e02ff */
[----:B------:R0:W1:Y:S01]  /*0460*/  LDC.64 R6, c[0x4][R26] ;  /* 0x010000001a067b82 */ /* 0x0000620000000a00 */
[----:B------:R-:W-:Y:S01]  /*0470*/  IMAD.MOV.U32 R4, RZ, RZ, R18 ;  /* 0x000000ffff047224 */ /* 0x000fe200078e0012 */
[----:B------:R-:W-:-:S07]  /*0480*/  MOV R5, R19 ;  /* 0x0000001300057202 */ /* 0x000fce0000000f00 */
[----:B------:R-:W-:-:S07]  /*0490*/  LEPC R20, `(.L_x_67) ;  /* 0x000000001014794e */ /* 0x000fce0000000000 */
[----:B01----:R-:W-:Y:S05]  /*04a0*/  CALL.ABS.NOINC R6 ;  /* 0x0000000006007343 */ /* 0x003fea0003c00000 */
.L_x_67:
[----:B------:R-:W0:Y:S01]  /*04b0*/  S2UR UR5, SR_CgaCtaId ;  /* 0x00000000000579c3 */ /* 0x000e220000008800 */
[----:B------:R-:W-:-:S07]  /*04c0*/  UMOV UR4, 0x400 ;  /* 0x0000040000047882 */ /* 0x000fce0000000000 */
[----:B------:R1:W2:Y:S01]  /*04d0*/  LDC.64 R6, c[0x4][R26] ;  /* 0x010000001a067b82 */ /* 0x0002a20000000a00 */
[----:B0-----:R-:W-:-:S09]  /*04e0*/  ULEA UR4, UR5, UR4, 0x18 ;  /* 0x0000000405047291 */ /* 0x001fd2000f8ec0ff */
[----:B------:R0:W-:Y:S02]  /*04f0*/  STS.64 [UR4], R4 ;  /* 0x00000004ff007988 */ /* 0x0001e40008000a04 */
[----:B0-----:R-:W-:Y:S02]  /*0500*/  IMAD.MOV.U32 R4, RZ, RZ, R18 ;  /* 0x000000ffff047224 */ /* 0x001fe400078e0012 */
[----:B-1----:R-:W-:-:S07]  /*0510*/  IMAD.MOV.U32 R5, RZ, RZ, R19 ;  /* 0x000000ffff057224 */ /* 0x002fce00078e0013 */
[----:B------:R-:W-:-:S07]  /*0520*/  LEPC R20, `(.L_x_68) ;  /* 0x000000001014794e */ /* 0x000fce0000000000 */
[----:B--2---:R-:W-:Y:S05]  /*0530*/  CALL.ABS.NOINC R6 ;  /* 0x0000000006007343 */ /* 0x004fea0003c00000 */
.L_x_68:
[----:B------:R-:W0:Y:S01]  /*0540*/  S2UR UR5, SR_CgaCtaId ;  /* 0x00000000000579c3 */ /* 0x000e220000008800 */
[----:B------:R-:W-:Y:S01]  /*0550*/  ISETP.GE.AND P6, PT, R22, 0x1, PT ;  /* 0x000000011600780c */ /* 0x000fe20003fc6270 */
[----:B------:R-:W-:Y:S02]  /*0560*/  UMOV UR4, 0x400 ;  /* 0x0000040000047882 */ /* 0x000fe40000000000 */
[----:B0-----:R-:W-:-:S09]  /*0570*/  ULEA UR4, UR5, UR4, 0x18 ;  /* 0x0000000405047291 */ /* 0x001fd2000f8ec0ff */
[----:B------:R0:W-:Y:S01]  /*0580*/  STS.64 [UR4+0x8], R4 ;  /* 0x00000804ff007988 */ /* 0x0001e20008000a04 */
[----:B------:R-:W-:Y:S05]  /*0590*/  @!P6 BRA `(.L_x_69) ;  /* 0x0000001c003ce947 */ /* 0x000fea0003800000 */
[----:B------:R-:W-:Y:S01]  /*05a0*/  BSSY.RECONVERGENT B6, `(.L_x_69) ;  /* 0x00001ce000067945 */ /* 0x000fe20003800200 */
[----:B------:R-:W-:Y:S02]  /*05b0*/  IMAD.SHL.U32 R37, R37, 0x4, RZ ;  /* 0x0000000425257824 */ /* 0x000fe400078e00ff */
[----:B------:R-:W-:Y:S02]  /*05c0*/  IMAD R38, R33, R25, RZ ;  /* 0x0000001921267224 */ /* 0x000fe400078e02ff */
[----:B------:R-:W-:-:S07]  /*05d0*/  IMAD.MOV.U32 R29, RZ, RZ, RZ ;  /* 0x000000ffff1d7224 */ /* 0x000fce00078e00ff */
.L_x_90:
[----:B------:R-:W1:Y:S01]  /*05e0*/  LDC R26, c[0x0][0x388] ;  /* 0x0000e200ff1a7b82 */ /* 0x000e620000000800 */
[-C--:B------:R-:W-:Y:S02]  /*05f0*/  IMAD R0, R27, R29.reuse, R23 ;  /* 0x0000001d1b007224 */ /* 0x080fe400078e0217 */
[----:B0-----:R-:W-:Y:S02]  /*0600*/  IMAD R4, R35, R29, R33 ;  /* 0x0000001d23047224 */ /* 0x001fe400078e0221 */
[----:B------:R-:W-:Y:S02]  /*0610*/  IMAD R0, R0, R25, RZ ;  /* 0x0000001900007224 */ /* 0x000fe400078e02ff */
[----:B------:R-:W-:Y:S02]  /*0620*/  IMAD.MOV R6, RZ, RZ, -R37 ;  /* 0x000000ffff067224 */ /* 0x000fe400078e0a25 */
[----:B------:R-:W-:Y:S01]  /*0630*/  IMAD R3, R25, R4, RZ ;  /* 0x0000000419037224 */ /* 0x000fe200078e02ff */
[----:B------:R-:W-:Y:S01]  /*0640*/  SHF.L.U32 R28, R0, 0x1, RZ ;  /* 0x00000001001c7819 */ /* 0x000fe200000006ff */
[----:B------:R-:W-:-:S04]  /*0650*/  IMAD R0, R29, R6, RZ ;  /* 0x000000061d007224 */ /* 0x000fc800078e02ff */
[----:B------:R-:W-:Y:S02]  /*0660*/  IMAD.IADD R31, R28, 0x1, R25 ;  /* 0x000000011c1f7824 */ /* 0x000fe400078e0219 */
[----:B------:R-:W-:-:S03]  /*0670*/  IMAD R0, R36, R25, R0 ;  /* 0x0000001924007224 */ /* 0x000fc600078e0200 */
[-C--:B-1----:R-:W-:Y:S02]  /*0680*/  ISETP.GT.AND P0, PT, R31, R26.reuse, PT ;  /* 0x0000001a1f00720c */ /* 0x082fe40003f04270 */
[----:B------:R-:W-:-:S05]  /*0690*/  VIMNMX R3, PT, PT, R3, R26, PT ;  /* 0x0000001a03037248 */ /* 0x000fca0003fe0100 */
[----:B------:R-:W-:-:S06]  /*06a0*/  IMAD.IADD R18, R3, 0x1, R0 ;  /* 0x0000000103127824 */ /* 0x000fcc00078e0200 */
[----:B------:R-:W-:Y:S05]  /*06b0*/  @P0 BRA `(.L_x_70) ;  /* 0x0000001800f00947 */ /* 0x000fea0003800000 */
[----:B------:R-:W-:Y:S01]  /*06c0*/  MOV R8, 0x40 ;  /* 0x0000004000087802 */ /* 0x000fe20000000f00 */
[----:B------:R0:W-:Y:S01]  /*06d0*/  STL.64 [R1+0x20], R26 ;  /* 0x0000201a01007387 */ /* 0x0001e20000100a00 */
[----:B------:R-:W1:Y:S01]  /*06e0*/  LDCU.64 UR4, c[0x4][0x10] ;  /* 0x01000200ff0477ac */ /* 0x000e620008000a00 */
[----:B------:R-:W-:Y:S01]  /*06f0*/  ISETP.GE.U32.AND P0, PT, R25, 0x4, PT ;  /* 0x000000041900780c */ /* 0x000fe20003f06070 */
[----:B------:R-:W-:Y:S01]  /*0700*/  IMAD.MOV.U32 R6, RZ, RZ, R17 ;  /* 0x000000ffff067224 */ /* 0x000fe200078e0011 */
[----:B------:R0:W-:Y:S01]  /*0710*/  STL.64 [R1+0x18], R28 ;  /* 0x0000181c01007387 */ /* 0x0001e20000100a00 */
[----:B------:R-:W2:Y:S01]  /*0720*/  LDC.64 R8, c[0x4][R8] ;  /* 0x0100000008087b82 */ /* 0x000ea20000000a00 */
[----:B------:R-:W-:Y:S02]  /*0730*/  P2R R0, PR, RZ, 0x1 ;  /* 0x00000001ff007803 */ /* 0x000fe40000000000 */
[----:B------:R0:W-:Y:S01]  /*0740*/  STL.64 [R1+0x28], R22 ;  /* 0x0000281601007387 */ /* 0x0001e20000100a00 */
[----:B------:R-:W-:Y:S01]  /*0750*/  MOV R7, R16 ;  /* 0x0000001000077202 */ /* 0x000fe20000000f00 */
[----:B-1----:R-:W-:-:S02]  /*0760*/  IMAD.U32 R4, RZ, RZ, UR4 ;  /* 0x00000004ff047e24 */ /* 0x002fc4000f8e00ff */
[----:B0-----:R-:W-:-:S07]  /*0770*/  IMAD.U32 R5, RZ, RZ, UR5 ;  /* 0x00000005ff057e24 */ /* 0x001fce000f8e00ff */
[----:B------:R-:W-:-:S07]  /*0780*/  LEPC R20, `(.L_x_71) ;  /* 0x000000001014794e */ /* 0x000fce0000000000 */
[----:B--2---:R-:W-:Y:S05]  /*0790*/  CALL.ABS.NOINC R8 ;  /* 0x0000000008007343 */ /* 0x004fea0003c00000 */
.L_x_71:
[-C--:B------:R-:W-:Y:S01]  /*07a0*/  IABS R3, R24.reuse ;  /* 0x0000001800037213 */ /* 0x080fe20000000000 */
[----:B------:R-:W0:Y:S01]  /*07b0*/  LDCU UR4, c[0x0][0x388] ;  /* 0x00007100ff0477ac */ /* 0x000e220008000800 */
[----:B------:R-:W-:Y:S01]  /*07c0*/  IABS R8, R24 ;  /* 0x0000001800087213 */ /* 0x000fe20000000000 */
[----:B------:R-:W-:Y:S01]  /*07d0*/  BSSY.RECONVERGENT B0, `(.L_x_72) ;  /* 0x000003e000007945 */ /* 0x000fe20003800200 */
[----:B------:R-:W1:Y:S01]  /*07e0*/  I2F.RP R0, R3 ;  /* 0x0000000300007306 */ /* 0x000e620000209400 */
[----:B------:R-:W-:Y:S01]  /*07f0*/  ISETP.GE.U32.AND P6, PT, R25, 0x4, PT ;  /* 0x000000041900780c */ /* 0x000fe20003fc6070 */
[----:B------:R-:W-:Y:S01]  /*0800*/  IMAD.MOV.U32 R12, RZ, RZ, RZ ;  /* 0x000000ffff0c7224 */ /* 0x000fe200078e00ff */
[----:B------:R-:W-:-:S05]  /*0810*/  ISETP.GE.AND P2, PT, R28, RZ, PT ;  /* 0x000000ff1c00720c */ /* 0x000fca0003f46270 */
[----:B-1----:R-:W1:Y:S01]  /*0820*/  MUFU.RCP R0, R0 ;  /* 0x0000000000007308 */ /* 0x002e620000001000 */
[----:B0-----:R-:W-:Y:S01]  /*0830*/  VIADDMNMX R26, R31, R25, UR4, PT ;  /* 0x000000041f1a7e46 */ /* 0x001fe2000b800119 */
[----:B-1----:R-:W-:Y:S01]  /*0840*/  VIADD R4, R0, 0xffffffe ;  /* 0x0ffffffe00047836 */ /* 0x002fe20000000000 */
[----:B------:R-:W-:-:S05]  /*0850*/  IABS R0, R28 ;  /* 0x0000001c00007213 */ /* 0x000fca0000000000 */
[----:B------:R0:W1:Y:S02]  /*0860*/  F2I.FTZ.U32.TRUNC.NTZ R5, R4 ;  /* 0x0000000400057305 */ /* 0x000064000021f000 */
[----:B0-----:R-:W-:Y:S02]  /*0870*/  IMAD.MOV.U32 R4, RZ, RZ, RZ ;  /* 0x000000ffff047224 */ /* 0x001fe400078e00ff */
[----:B-1----:R-:W-:-:S04]  /*0880*/  IMAD.MOV R6, RZ, RZ, -R5 ;  /* 0x000000ffff067224 */ /* 0x002fc800078e0a05 */
[----:B------:R-:W-:Y:S02]  /*0890*/  IMAD R7, R6, R3, RZ ;  /* 0x0000000306077224 */ /* 0x000fe400078e02ff */
[----:B------:R-:W-:Y:S02]  /*08a0*/  IMAD.MOV R6, RZ, RZ, -R8 ;  /* 0x000000ffff067224 */ /* 0x000fe400078e0a08 */
[----:B------:R-:W-:-:S06]  /*08b0*/  IMAD.HI.U32 R5, R5, R7, R4 ;  /* 0x0000000705057227 */ /* 0x000fcc00078e0004 */
[----:B------:R-:W-:-:S04]  /*08c0*/  IMAD.HI.U32 R5, R5, R0, RZ ;  /* 0x0000000005057227 */ /* 0x000fc800078e00ff */
[----:B------:R-:W-:-:S05]  /*08d0*/  IMAD R0, R5, R6, R0 ;  /* 0x0000000605007224 */ /* 0x000fca00078e0200 */
[----:B------:R-:W-:-:S13]  /*08e0*/  ISETP.GT.U32.AND P0, PT, R3, R0, PT ;  /* 0x000000000300720c */ /* 0x000fda0003f04070 */
[----:B------:R-:W-:Y:S01]  /*08f0*/  @!P0 IMAD.IADD R0, R0, 0x1, -R3 ;  /* 0x0000000100008824 */ /* 0x000fe200078e0a03 */
[----:B------:R-:W-:-:S04]  /*0900*/  ISETP.NE.AND P0, PT, R24, RZ, PT ;  /* 0x000000ff1800720c */ /* 0x000fc80003f05270 */
[----:B------:R-:W-:-:S13]  /*0910*/  ISETP.GT.U32.AND P1, PT, R3, R0, PT ;  /* 0x000000000300720c */ /* 0x000fda0003f24070 */
[----:B------:R-:W-:Y:S02]  /*0920*/  @!P1 IADD3 R0, PT, PT, R0, -R3, RZ ;  /* 0x8000000300009210 */ /* 0x000fe40007ffe0ff */
[----:B------:R-:W-:-:S03]  /*0930*/  SHF.R.S32.HI R3, RZ, 0x1f, R28 ;  /* 0x0000001fff037819 */ /* 0x000fc6000001141c */
[----:B------:R-:W-:Y:S01]  /*0940*/  @!P2 IMAD.MOV R0, RZ, RZ, -R0 ;  /* 0x000000ffff00a224 */ /* 0x000fe200078e0a00 */
[----:B------:R-:W-:Y:S01]  /*0950*/  @!P0 LOP3.LUT R0, RZ, R24, RZ, 0x33, !PT ;  /* 0x00000018ff008212 */ /* 0x000fe200078e33ff */
[----:B------:R-:W-:Y:S06]  /*0960*/  @!P6 BRA `(.L_x_73) ;  /* 0x000000000090e947 */ /* 0x000fec0003800000 */
[----:B------:R-:W0:Y:S01]  /*0970*/  S2R R4, SR_CgaCtaId ;  /* 0x0000000000047919 */ /* 0x000e220000008800 */
[----:B------:R-:W1:Y:S01]  /*0980*/  LDCU.64 UR4, c[0x0][0x380] ;  /* 0x00007000ff0477ac */ /* 0x000e620008000a00 */
[----:B------:R-:W-:Y:S01]  /*0990*/  VIMNMX.U32 R12, PT, PT, R25, 0x1, !PT ;  /* 0x00000001190c7848 */ /* 0x000fe20007fe0000 */
[----:B------:R-:W-:Y:S01]  /*09a0*/  BSSY.RECONVERGENT B1, `(.L_x_73) ;  /* 0x0000020000017945 */ /* 0x000fe20003800200 */
[----:B------:R-:W-:Y:S02]  /*09b0*/  MOV R13, 0x400 ;  /* 0x00000400000d7802 */ /* 0x000fe40000000f00 */
[----:B------:R-:W-:-:S05]  /*09c0*/  LOP3.LUT R12, R12, 0xfffffffc, RZ, 0xc0, !PT ;  /* 0xfffffffc0c0c7812 */ /* 0x000fca00078ec0ff */
[----:B------:R-:W-:Y:S01]  /*09d0*/  IMAD.MOV R14, RZ, RZ, -R12 ;  /* 0x000000ffff0e7224 */ /* 0x000fe200078e0a0c */
[----:B-1----:R-:W-:-:S04]  /*09e0*/  LEA R6, P0, R28, UR4, 0x2 ;  /* 0x000000041c067c11 */ /* 0x002fc8000f8010ff */
[----:B------:R-:W-:Y:S02]  /*09f0*/  IADD3 R6, P1, PT, R6, 0x8, RZ ;  /* 0x0000000806067810 */ /* 0x000fe40007f3e0ff */
[----:B------:R-:W-:-:S05]  /*0a00*/  LEA.HI.X R7, R28, UR5, R3, 0x2, P0 ;  /* 0x000000051c077c11 */ /* 0x000fca00080f1403 */
[----:B------:R-:W-:Y:S01]  /*0a10*/  IMAD.X R7, RZ, RZ, R7, P1 ;  /* 0x000000ffff077224 */ /* 0x000fe200008e0607 */
[----:B0-----:R-:W-:-:S07]  /*0a20*/  LEA R13, R4, R13, 0x18 ;  /* 0x0000000d040d7211 */ /* 0x001fce00078ec0ff */
.L_x_74:
[----:B------:R-:W-:Y:S01]  /*0a30*/  IMAD.MOV.U32 R4, RZ, RZ, R6 ;  /* 0x000000ffff047224 */ /* 0x000fe200078e0006 */
[----:B------:R-:W-:Y:S01]  /*0a40*/  MOV R5, R7 ;  /* 0x0000000700057202 */ /* 0x000fe20000000f00 */
[----:B0-----:R-:W0:Y:S04]  /*0a50*/  LDS.64 R16, [R13] ;  /* 0x000000000d107984 */ /* 0x001e280000000a00 */
[----:B------:R-:W2:Y:S01]  /*0a60*/  LDG.E R15, desc[UR36][R4.64+-0x8] ;  /* 0xfffff824040f7981 */ /* 0x000ea2000c1e1900 */
[----:B0-----:R-:W-:-:S05]  /*0a70*/  IMAD.WIDE R16, R0, 0x4, R16 ;  /* 0x0000000400107825 */ /* 0x001fca00078e0210 */
[----:B--2---:R-:W-:Y:S04]  /*0a80*/  ST.E desc[UR36][R16.64], R15 ;  /* 0x0000000f10007985 */ /* 0x004fe8000c101924 */
[----:B------:R-:W2:Y:S04]  /*0a90*/  LDG.E R19, desc[UR36][R4.64+-0x4] ;  /* 0xfffffc2404137981 */ /* 0x000ea8000c1e1900 */
[----:B------:R-:W0:Y:S02]  /*0aa0*/  LDS.64 R6, [R13] ;  /* 0x000000000d067984 */ /* 0x000e240000000a00 */
[----:B0-----:R-:W-:-:S05]  /*0ab0*/  IMAD.WIDE R6, R0, 0x4, R6 ;  /* 0x0000000400067825 */ /* 0x001fca00078e0206 */
[----:B--2---:R-:W-:Y:S04]  /*0ac0*/  ST.E desc[UR36][R6.64], R19 ;  /* 0x0000001306007985 */ /* 0x004fe8000c101924 */
[----:B------:R-:W2:Y:S04]  /*0ad0*/  LDG.E R21, desc[UR36][R4.64] ;  /* 0x0000002404157981 */ /* 0x000ea8000c1e1900 */
[----:B------:R-:W0:Y:S02]  /*0ae0*/  LDS.64 R8, [R13] ;  /* 0x000000000d087984 */ /* 0x000e240000000a00 */
[----:B0-----:R-:W-:-:S05]  /*0af0*/  IMAD.WIDE R8, R0, 0x4, R8 ;  /* 0x0000000400087825 */ /* 0x001fca00078e0208 */
[----:B--2---:R-:W-:Y:S04]  /*0b00*/  ST.E desc[UR36][R8.64], R21 ;  /* 0x0000001508007985 */ /* 0x004fe8000c101924 */
[----:B------:R-:W2:Y:S01]  /*0b10*/  LDG.E R39, desc[UR36][R4.64+0x4] ;  /* 0x0000042404277981 */ /* 0x000ea2000c1e1900 */
[----:B------:R-:W-:Y:S01]  /*0b20*/  VIADD R14, R14, 0x4 ;  /* 0x000000040e0e7836 */ /* 0x000fe20000000000 */
[----:B------:R-:W-:Y:S02]  /*0b30*/  IADD3 R6, P1, PT, R4, 0x10, RZ ;  /* 0x0000001004067810 */ /* 0x000fe40007f3e0ff */
[----:B------:R-:W0:Y:S02]  /*0b40*/  LDS.64 R10, [R13] ;  /* 0x000000000d0a7984 */ /* 0x000e240000000a00 */
[----:B------:R-:W-:Y:S01]  /*0b50*/  ISETP.NE.AND P0, PT, R14, RZ, PT ;  /* 0x000000ff0e00720c */ /* 0x000fe20003f05270 */
[----:B------:R-:W-:-:S02]  /*0b60*/  IMAD.X R7, RZ, RZ, R5, P1 ;  /* 0x000000ffff077224 */ /* 0x000fc400008e0605 */
[----:B0-----:R-:W-:-:S05]  /*0b70*/  IMAD.WIDE R10, R0, 0x4, R10 ;  /* 0x00000004000a7825 */ /* 0x001fca00078e020a */
[----:B--2---:R0:W-:Y:S05]  /*0b80*/  ST.E desc[UR36][R10.64], R39 ;  /* 0x000000270a007985 */ /* 0x0041ea000c101924 */
[----:B------:R-:W-:Y:S05]  /*0b90*/  @P0 BRA `(.L_x_74) ;  /* 0xfffffffc00a40947 */ /* 0x000fea000383ffff */
[----:B------:R-:W-:Y:S05]  /*0ba0*/  BSYNC.RECONVERGENT B1 ;  /* 0x0000000000017941 */ /* 0x000fea0003800200 */
.L_x_73:
[----:B------:R-:W-:Y:S05]  /*0bb0*/  BSYNC.RECONVERGENT B0 ;  /* 0x0000000000007941 */ /* 0x000fea0003800200 */
.L_x_72:
[----:B------:R-:W-:Y:S01]  /*0bc0*/  VIMNMX.U32 R8, PT, PT, R25, 0x1, !PT ;  /* 0x0000000119087848 */ /* 0x000fe20007fe0000 */
[----:B------:R-:W-:Y:S03]  /*0bd0*/  BSSY.RECONVERGENT B0, `(.L_x_75) ;  /* 0x000001c000007945 */ /* 0x000fe60003800200 */
[----:B------:R-:W-:-:S04]  /*0be0*/  LOP3.LUT R8, R8, 0x3, RZ, 0xc0, !PT ;  /* 0x0000000308087812 */ /* 0x000fc800078ec0ff */
[----:B------:R-:W-:-:S13]  /*0bf0*/  ISETP.NE.AND P0, PT, R8, RZ, PT ;  /* 0x000000ff0800720c */ /* 0x000fda0003f05270 */
[----:B------:R-:W-:Y:S05]  /*0c00*/  @!P0 BRA `(.L_x_76) ;  /* 0x0000000000608947 */ /* 0x000fea0003800000 */
[----:B------:R-:W1:Y:S01]  /*0c10*/  LDCU.64 UR4, c[0x0][0x380] ;  /* 0x00007000ff0477ac */ /* 0x000e620008000a00 */
[----:B------:R-:W-:-:S05]  /*0c20*/  IADD3 R12, P0, PT, R28, R12, RZ ;  /* 0x0000000c1c0c7210 */ /* 0x000fca0007f1e0ff */
[----:B------:R-:W-:Y:S01]  /*0c30*/  IMAD.X R3, RZ, RZ, R3, P0 ;  /* 0x000000ffff037224 */ /* 0x000fe200000e0603 */
[----:B-1----:R-:W-:-:S04]  /*0c40*/  LEA R4, P0, R12, UR4, 0x2 ;  /* 0x000000040c047c11 */ /* 0x002fc8000f8010ff */
[----:B------:R-:W-:-:S05]  /*0c50*/  LEA.HI.X R5, R12, UR5, R3, 0x2, P0 ;  /* 0x000000050c057c11 */ /* 0x000fca00080f1403 */
[----:B------:R-:W2:Y:S01]  /*0c60*/  LDG.E R3, desc[UR36][R4.64] ;  /* 0x0000002404037981 */ /* 0x000ea2000c1e1900 */
[----:B------:R-:W-:Y:S02]  /*0c70*/  MOV R6, 0x400 ;  /* 0x0000040000067802 */ /* 0x000fe40000000f00 */
[----:B------:R-:W-:Y:S01]  /*0c80*/  ISETP.NE.AND P0, PT, R8, 0x1, PT ;  /* 0x000000010800780c */ /* 0x000fe20003f05270 */
[----:B------:R-:W1:Y:S02]  /*0c90*/  S2R R7, SR_CgaCtaId ;  /* 0x0000000000077919 */ /* 0x000e640000008800 */
[----:B-1----:R-:W-:-:S05]  /*0ca0*/  LEA R9, R7, R6, 0x18 ;  /* 0x0000000607097211 */ /* 0x002fca00078ec0ff */
[----:B------:R-:W1:Y:S02]  /*0cb0*/  LDS.64 R6, [R9] ;  /* 0x0000000009067984 */ /* 0x000e640000000a00 */
[----:B-1----:R-:W-:-:S05]  /*0cc0*/  IMAD.WIDE R6, R0, 0x4, R6 ;  /* 0x0000000400067825 */ /* 0x002fca00078e0206 */
[----:B--2---:R1:W-:Y:S01]  /*0cd0*/  ST.E desc[UR36][R6.64], R3 ;  /* 0x0000000306007985 */ /* 0x0043e2000c101924 */
[----:B------:R-:W-:Y:S05]  /*0ce0*/  @!P0 BRA `(.L_x_76) ;  /* 0x0000000000288947 */ /* 0x000fea0003800000 */
[----:B-1----:R-:W2:Y:S01]  /*0cf0*/  LDG.E R3, desc[UR36][R4.64+0x4] ;  /* 0x0000042404037981 */ /* 0x002ea2000c1e1900 */
[----:B------:R-:W-:-:S03]  /*0d00*/  ISETP.NE.AND P0, PT, R8, 0x2, PT ;  /* 0x000000020800780c */ /* 0x000fc60003f05270 */
[----:B------:R-:W1:Y:S02]  /*0d10*/  LDS.64 R6, [R9] ;  /* 0x0000000009067984 */ /* 0x000e640000000a00 */
[----:B-1----:R-:W-:-:S05]  /*0d20*/  IMAD.WIDE R6, R0, 0x4, R6 ;  /* 0x0000000400067825 */ /* 0x002fca00078e0206 */
[----:B--2---:R2:W-:Y:S03]  /*0d30*/  ST.E desc[UR36][R6.64], R3 ;  /* 0x0000000306007985 */ /* 0x0045e6000c101924 */
[----:B------:R-:W-:Y:S05]  /*0d40*/  @!P0 BRA `(.L_x_76) ;  /* 0x0000000000108947 */ /* 0x000fea0003800000 */
[----:B------:R-:W3:Y:S04]  /*0d50*/  LDG.E R5, desc[UR36][R4.64+0x8] ;  /* 0x0000082404057981 */ /* 0x000ee8000c1e1900 */
[----:B--2---:R-:W1:Y:S02]  /*0d60*/  LDS.64 R6, [R9] ;  /* 0x0000000009067984 */ /* 0x004e640000000a00 */
[----:B-1----:R-:W-:-:S05]  /*0d70*/  IMAD.WIDE R6, R0, 0x4, R6 ;  /* 0x0000000400067825 */ /* 0x002fca00078e0206 */
[----:B---3--:R3:W-:Y:S02]  /*0d80*/  ST.E desc[UR36][R6.64], R5 ;  /* 0x0000000506007985 */ /* 0x0087e4000c101924 */
.L_x_76:
[----:B------:R-:W-:Y:S05]  /*0d90*/  BSYNC.RECONVERGENT B0 ;  /* 0x0000000000007941 */ /* 0x000fea0003800200 */
.L_x_75:
[----:B------:R-:W-:-:S05]  /*0da0*/  IMAD.IADD R0, R26, 0x1, -R31 ;  /* 0x000000011a007824 */ /* 0x000fca00078e0a1f */
[----:B------:R-:W-:-:S13]  /*0db0*/  ISETP.GE.AND P0, PT, R0, 0x1, PT ;  /* 0x000000010000780c */ /* 0x000fda0003f06270 */
[----:B------:R-:W-:Y:S05]  /*0dc0*/  @!P0 BRA `(.L_x_77) ;  /* 0x0000000800d48947 */ /* 0x000fea0003800000 */
[C---:B-12---:R-:W-:Y:S01]  /*0dd0*/  VIADD R3, R18.reuse, 0xffffffff ;  /* 0xffffffff12037836 */ /* 0x046fe20000000000 */
[----:B------:R-:W-:Y:S01]  /*0de0*/  LOP3.LUT R0, R18, 0x3, RZ, 0xc0, !PT ;  /* 0x0000000312007812 */ /* 0x000fe200078ec0ff */
[----:B------:R-:W-:Y:S01]  /*0df0*/  BSSY.RECONVERGENT B0, `(.L_x_78) ;  /* 0x000006b000007945 */ /* 0x000fe20003800200 */
[----:B0-----:R-:W-:Y:S02]  /*0e00*/  HFMA2 R10, -RZ, RZ, 0, 0 ;  /* 0x00000000ff0a7431 */ /* 0x001fe400000001ff */
[----:B------:R-:W-:Y:S02]  /*0e10*/  ISETP.GE.U32.AND P1, PT, R3, 0x3, PT ;  /* 0x000000030300780c */ /* 0x000fe40003f26070 */
[----:B------:R-:W-:Y:S02]  /*0e20*/  ISETP.NE.AND P0, PT, R0, RZ, PT ;  /* 0x000000ff0000720c */ /* 0x000fe40003f05270 */
[----:B------:R-:W-:-:S09]  /*0e30*/  SHF.R.S32.HI R3, RZ, 0x1f, R31 ;  /* 0x0000001fff037819 */ /* 0x000fd2000001141f */
[----:B------:R-:W-:Y:S05]  /*0e40*/  @!P1 BRA `(.L_x_79) ;  /* 0x0000000400949947 */ /* 0x000fea0003800000 */
[----:B------:R-:W-:Y:S01]  /*0e50*/  IABS R11, R24 ;  /* 0x00000018000b7213 */ /* 0x000fe20000000000 */
[----:B------:R-:W0:Y:S01]  /*0e60*/  S2UR UR5, SR_CgaCtaId ;  /* 0x00000000000579c3 */ /* 0x000e220000008800 */
[----:B------:R-:W-:Y:S01]  /*0e70*/  UMOV UR4, 0x400 ;  /* 0x0000040000047882 */ /* 0x000fe20000000000 */
[----:B------:R-:W-:Y:S01]  /*0e80*/  IMAD.MOV.U32 R12, RZ, RZ, RZ ;  /* 0x000000ffff0c7224 */ /* 0x000fe200078e00ff */
[----:B------:R-:W1:Y:S01]  /*0e90*/  I2F.RP R4, R11 ;  /* 0x0000000b00047306 */ /* 0x000e620000209400 */
[----:B------:R-:W-:Y:S01]  /*0ea0*/  ISETP.NE.AND P1, PT, R24, RZ, PT ;  /* 0x000000ff1800720c */ /* 0x000fe20003f25270 */
[----:B------:R-:W-:Y:S01]  /*0eb0*/  IMAD.MOV.U32 R14, RZ, RZ, RZ ;  /* 0x000000ffff0e7224 */ /* 0x000fe200078e00ff */
[----:B------:R-:W-:-:S05]  /*0ec0*/  LOP3.LUT R10, R18, 0xfffffffc, RZ, 0xc0, !PT ;  /* 0xfffffffc120a7812 */ /* 0x000fca00078ec0ff */
[----:B-1----:R-:W1:Y:S01]  /*0ed0*/  MUFU.RCP R4, R4 ;  /* 0x0000000400047308 */ /* 0x002e620000001000 */
[----:B0-----:R-:W-:-:S06]  /*0ee0*/  ULEA UR4, UR5, UR4, 0x18 ;  /* 0x0000000405047291 */ /* 0x001fcc000f8ec0ff */
[----:B------:R-:W-:Y:S02]  /*0ef0*/  IMAD.U32 R19, RZ, RZ, UR4 ;  /* 0x00000004ff137e24 */ /* 0x000fe4000f8e00ff */
[----:B-1----:R-:W-:-:S06]  /*0f00*/  VIADD R13, R4, 0xffffffe ;  /* 0x0ffffffe040d7836 */ /* 0x002fcc0000000000 */
[----:B------:R-:W3:Y:S02]  /*0f10*/  F2I.FTZ.U32.TRUNC.NTZ R13, R13 ;  /* 0x0000000d000d7305 */ /* 0x000ee4000021f000 */
[----:B---3--:R-:W-:-:S04]  /*0f20*/  IMAD.MOV R6, RZ, RZ, -R13 ;  /* 0x000000ffff067224 */ /* 0x008fc800078e0a0d */
[----:B------:R-:W-:-:S04]  /*0f30*/  IMAD R5, R6, R11, RZ ;  /* 0x0000000b06057224 */ /* 0x000fc800078e02ff */
[----:B------:R-:W-:Y:S01]  /*0f40*/  IMAD.HI.U32 R12, R13, R5, R12 ;  /* 0x000000050d0c7227 */ /* 0x000fe200078e000c */
[----:B------:R-:W-:-:S07]  /*0f50*/  LOP3.LUT R13, RZ, R24, RZ, 0x33, !PT ;  /* 0x00000018ff0d7212 */ /* 0x000fce00078e33ff */
.L_x_80:
[-C--:B------:R-:W-:Y:S01]  /*0f60*/  IABS R15, R24.reuse ;  /* 0x00000018000f7213 */ /* 0x080fe20000000000 */
[----:B0-----:R-:W0:Y:S01]  /*0f70*/  LDCU.64 UR4, c[0x0][0x380] ;  /* 0x00007000ff0477ac */ /* 0x001e220008000a00 */
[----:B------:R-:W-:Y:S02]  /*0f80*/  IABS R8, R24 ;  /* 0x0000001800087213 */ /* 0x000fe40000000000 */
[----:B------:R-:W1:Y:S01]  /*0f90*/  I2F.RP R6, R15 ;  /* 0x0000000f00067306 */ /* 0x000e620000209400 */
[----:B------:R-:W-:Y:S02]  /*0fa0*/  IABS R17, R14 ;  /* 0x0000000e00117213 */ /* 0x000fe40000000000 */
[----:B------:R-:W-:Y:S01]  /*0fb0*/  IMAD.MOV R18, RZ, RZ, -R8 ;  /* 0x000000ffff127224 */ /* 0x000fe200078e0a08 */
[----:B------:R-:W-:-:S04]  /*0fc0*/  IADD3 R16, PT, PT, R14, 0x3, RZ ;  /* 0x000000030e107810 */ /* 0x000fc80007ffe0ff */
[----:B------:R-:W-:Y:S01]  /*0fd0*/  IABS R8, R16 ;  /* 0x0000001000087213 */ /* 0x000fe20000000000 */
[----:B-1----:R-:W1:Y:S02]  /*0fe0*/  MUFU.RCP R6, R6 ;  /* 0x0000000600067308 */ /* 0x002e640000001000 */
[----:B-1----:R-:W-:-:S06]  /*0ff0*/  IADD3 R7, PT, PT, R6, 0xffffffe, RZ ;  /* 0x0ffffffe06077810 */ /* 0x002fcc0007ffe0ff */
[----:B------:R1:W2:Y:S02]  /*1000*/  F2I.FTZ.U32.TRUNC.NTZ R5, R7 ;  /* 0x0000000700057305 */ /* 0x0002a4000021f000 */
[----:B-1----:R-:W-:-:S05]  /*1010*/  VIADD R7, R14, 0x2 ;  /* 0x000000020e077836 */ /* 0x002fca0000000000 */
[----:B------:R-:W-:Y:S01]  /*1020*/  IABS R20, R7 ;  /* 0x0000000700147213 */ /* 0x000fe20000000000 */
[----:B--2---:R-:W-:-:S04]  /*1030*/  IMAD.MOV R4, RZ, RZ, -R5 ;  /* 0x000000ffff047224 */ /* 0x004fc800078e0a05 */
[----:B------:R-:W-:Y:S02]  /*1040*/  IMAD R9, R4, R15, RZ ;  /* 0x0000000f04097224 */ /* 0x000fe400078e02ff */
[----:B------:R-:W-:-:S04]  /*1050*/  IMAD.MOV.U32 R4, RZ, RZ, RZ ;  /* 0x000000ffff047224 */ /* 0x000fc800078e00ff */
[----:B------:R-:W-:-:S04]  /*1060*/  IMAD.HI.U32 R5, R5, R9, R4 ;  /* 0x0000000905057227 */ /* 0x000fc800078e0004 */
[----:B------:R-:W-:Y:S02]  /*1070*/  VIADD R4, R14, 0x1 ;  /* 0x000000010e047836 */ /* 0x000fe40000000000 */
[----:B------:R-:W-:-:S03]  /*1080*/  IMAD.HI.U32 R9, R12, R17, RZ ;  /* 0x000000110c097227 */ /* 0x000fc600078e00ff */
[----:B------:R-:W-:Y:S01]  /*1090*/  IABS R28, R4 ;  /* 0x00000004001c7213 */ /* 0x000fe20000000000 */
[----:B------:R-:W-:Y:S01]  /*10a0*/  IMAD R6, R9, R18, R17 ;  /* 0x0000001209067224 */ /* 0x000fe200078e0211 */
[----:B------:R-:W-:-:S03]  /*10b0*/  ISETP.GE.AND P2, PT, R4, RZ, PT ;  /* 0x000000ff0400720c */ /* 0x000fc60003f46270 */
[----:B------:R-:W-:-:S04]  /*10c0*/  IMAD.HI.U32 R9, R5, R28, RZ ;  /* 0x0000001c05097227 */ /* 0x000fc800078e00ff */
[----:B------:R-:W-:Y:S02]  /*10d0*/  IMAD R28, R9, R18, R28 ;  /* 0x00000012091c7224 */ /* 0x000fe400078e021c */
[----:B------:R-:W-:-:S04]  /*10e0*/  IMAD.HI.U32 R9, R5, R20, RZ ;  /* 0x0000001405097227 */ /* 0x000fc800078e00ff */
[----:B------:R-:W-:-:S04]  /*10f0*/  IMAD.HI.U32 R5, R5, R8, RZ ;  /* 0x0000000805057227 */ /* 0x000fc800078e00ff */
[-C--:B------:R-:W-:Y:S02]  /*1100*/  IMAD R20, R9, R18.reuse, R20 ;  /* 0x0000001209147224 */ /* 0x080fe400078e0214 */
[----:B------:R-:W-:Y:S01]  /*1110*/  IMAD R18, R5, R18, R8 ;  /* 0x0000001205127224 */ /* 0x000fe200078e0208 */
[----:B------:R-:W-:-:S05]  /*1120*/  IADD3 R5, P3, PT, R31, R14, RZ ;  /* 0x0000000e1f057210 */ /* 0x000fca0007f7e0ff */
[----:B------:R-:W-:Y:S01]  /*1130*/  IMAD.X R8, RZ, RZ, R3, P3 ;  /* 0x000000ffff087224 */ /* 0x000fe200018e0603 */
[----:B0-----:R-:W-:-:S04]  /*1140*/  LEA R4, P3, R5, UR4, 0x2 ;  /* 0x0000000405047c11 */ /* 0x001fc8000f8610ff */
[----:B------:R-:W-:Y:S02]  /*1150*/  LEA.HI.X R5, R5, UR5, R8, 0x2, P3 ;  /* 0x0000000505057c11 */ /* 0x000fe400098f1408 */
[----:B------:R-:W-:Y:S01]  /*1160*/  ISETP.GT.U32.AND P4, PT, R11, R6, PT ;  /* 0x000000060b00720c */ /* 0x000fe20003f84070 */
[----:B------:R-:W0:Y:S04]  /*1170*/  LDS.64 R8, [R19+0x8] ;  /* 0x0000080013087984 */ /* 0x000e280000000a00 */
[----:B------:R-:W2:Y:S01]  /*1180*/  LDG.E R21, desc[UR36][R4.64] ;  /* 0x0000002404157981 */ /* 0x000ea2000c1e1900 */
[----:B------:R-:W-:Y:S02]  /*1190*/  LOP3.LUT R17, RZ, R24, RZ, 0x33, !PT ;  /* 0x00000018ff117212 */ /* 0x000fe400078e33ff */
[----:B------:R-:W-:-:S05]  /*11a0*/  ISETP.GE.AND P3, PT, R7, RZ, PT ;  /* 0x000000ff0700720c */ /* 0x000fca0003f66270 */
[----:B------:R-:W-:Y:S01]  /*11b0*/  @!P4 IMAD.IADD R6, R6, 0x1, -R15 ;  /* 0x000000010606c824 */ /* 0x000fe200078e0a0f */
[----:B------:R-:W-:-:S04]  /*11c0*/  ISETP.GE.AND P4, PT, R14, RZ, PT ;  /* 0x000000ff0e00720c */ /* 0x000fc80003f86270 */
[----:B------:R-:W-:-:S13]  /*11d0*/  ISETP.GT.U32.AND P5, PT, R11, R6, PT ;  /* 0x000000060b00720c */ /* 0x000fda0003fa4070 */
[----:B------:R-:W-:Y:S01]  /*11e0*/  @!P5 IMAD.IADD R6, R6, 0x1, -R15 ;  /* 0x000000010606d824 */ /* 0x000fe200078e0a0f */
[----:B------:R-:W-:-:S03]  /*11f0*/  ISETP.NE.AND P5, PT, R24, RZ, PT ;  /* 0x000000ff1800720c */ /* 0x000fc60003fa5270 */
[----:B------:R-:W-:-:S05]  /*1200*/  @!P4 IMAD.MOV R6, RZ, RZ, -R6 ;  /* 0x000000ffff06c224 */ /* 0x000fca00078e0a06 */
[----:B------:R-:W-:-:S05]  /*1210*/  SEL R7, R17, R6, !P5 ;  /* 0x0000000611077207 */ /* 0x000fca0006800000 */
[----:B0-----:R-:W-:Y:S01]  /*1220*/  IMAD.WIDE.U32 R8, R7, 0x4, R8 ;  /* 0x0000000407087825 */ /* 0x001fe200078e0008 */
[----:B------:R-:W0:Y:S01]  /*1230*/  S2UR UR5, SR_CgaCtaId ;  /* 0x00000000000579c3 */ /* 0x000e220000008800 */
[----:B------:R-:W-:Y:S01]  /*1240*/  UMOV UR4, 0x400 ;  /* 0x0000040000047882 */ /* 0x000fe20000000000 */
[----:B------:R-:W-:Y:S02]  /*1250*/  ISETP.GT.U32.AND P4, PT, R15, R28, PT ;  /* 0x0000001c0f00720c */ /* 0x000fe40003f84070 */
[----:B--2---:R1:W-:Y:S04]  /*1260*/  ST.E desc[UR36][R8.64], R21 ;  /* 0x0000001508007985 */ /* 0x0043e8000c101924 */
[----:B------:R-:W2:Y:S01]  /*1270*/  LDG.E R39, desc[UR36][R4.64+0x4] ;  /* 0x0000042404277981 */ /* 0x000ea2000c1e1900 */
[----:B0-----:R-:W-:-:S06]  /*1280*/  ULEA UR4, UR5, UR4, 0x18 ;  /* 0x0000000405047291 */ /* 0x001fcc000f8ec0ff */
[----:B------:R-:W-:-:S04]  /*1290*/  @!P4 IADD3 R28, PT, PT, R28, -R15, RZ ;  /* 0x8000000f1c1cc210 */ /* 0x000fc80007ffe0ff */
[----:B------:R-:W-:Y:S01]  /*12a0*/  ISETP.GT.U32.AND P4, PT, R15, R28, PT ;  /* 0x0000001c0f00720c */ /* 0x000fe20003f84070 */
[----:B------:R-:W-:-:S05]  /*12b0*/  IMAD.U32 R19, RZ, RZ, UR4 ;  /* 0x00000004ff137e24 */ /* 0x000fca000f8e00ff */
[----:B------:R-:W0:Y:S07]  /*12c0*/  LDS.64 R6, [R19+0x8] ;  /* 0x0000080013067984 */ /* 0x000e2e0000000a00 */
[----:B------:R-:W-:-:S04]  /*12d0*/  @!P4 IMAD.IADD R28, R28, 0x1, -R15 ;  /* 0x000000011c1cc824 */ /* 0x000fc800078e0a0f */
[----:B------:R-:W-:-:S05]  /*12e0*/  @!P2 IMAD.MOV R28, RZ, RZ, -R28 ;  /* 0x000000ffff1ca224 */ /* 0x000fca00078e0a1c */
[----:B-1----:R-:W-:-:S05]  /*12f0*/  SEL R9, R17, R28, !P5 ;  /* 0x0000001c11097207 */ /* 0x002fca0006800000 */
[----:B0-----:R-:W-:-:S05]  /*1300*/  IMAD.WIDE.U32 R6, R9, 0x4, R6 ;  /* 0x0000000409067825 */ /* 0x001fca00078e0006 */
[----:B--2---:R-:W-:Y:S04]  /*1310*/  ST.E desc[UR36][R6.64], R39 ;  /* 0x0000002706007985 */ /* 0x004fe8000c101924 */
[----:B------:R-:W2:Y:S01]  /*1320*/  LDG.E R21, desc[UR36][R4.64+0x8] ;  /* 0x0000082404157981 */ /* 0x000ea2000c1e1900 */
[----:B------:R-:W-:-:S03]  /*1330*/  ISETP.GT.U32.AND P2, PT, R15, R20, PT ;  /* 0x000000140f00720c */ /* 0x000fc60003f44070 */
[----:B------:R-:W0:Y:S10]  /*1340*/  LDS.64 R8, [R19+0x8] ;  /* 0x0000080013087984 */ /* 0x000e340000000a00 */
[----:B------:R-:W-:-:S05]  /*1350*/  @!P2 IMAD.IADD R20, R20, 0x1, -R15 ;  /* 0x000000011414a824 */ /* 0x000fca00078e0a0f */
[----:B------:R-:W-:-:S13]  /*1360*/  ISETP.GT.U32.AND P2, PT, R15, R20, PT ;  /* 0x000000140f00720c */ /* 0x000fda0003f44070 */
[----:B------:R-:W-:-:S04]  /*1370*/  @!P2 IMAD.IADD R20, R20, 0x1, -R15 ;  /* 0x000000011414a824 */ /* 0x000fc800078e0a0f */
[----:B------:R-:W-:-:S05]  /*1380*/  @!P3 IMAD.MOV R20, RZ, RZ, -R20 ;  /* 0x000000ffff14b224 */ /* 0x000fca00078e0a14 */
[----:B------:R-:W-:-:S05]  /*1390*/  SEL R17, R17, R20, !P5 ;  /* 0x0000001411117207 */ /* 0x000fca0006800000 */
[----:B0-----:R-:W-:Y:S01]  /*13a0*/  IMAD.WIDE.U32 R8, R17, 0x4, R8 ;  /* 0x0000000411087825 */ /* 0x001fe200078e0008 */
[----:B------:R-:W-:-:S04]  /*13b0*/  ISETP.GT.U32.AND P2, PT, R15, R18, PT ;  /* 0x000000120f00720c */ /* 0x000fc80003f44070 */
[----:B--2---:R-:W-:Y:S04]  /*13c0*/  ST.E desc[UR36][R8.64], R21 ;  /* 0x0000001508007985 */ /* 0x004fe8000c101924 */
[----:B------:R-:W2:Y:S05]  /*13d0*/  LDG.E R5, desc[UR36][R4.64+0xc] ;  /* 0x00000c2404057981 */ /* 0x000eaa000c1e1900 */
[----:B------:R-:W-:Y:S01]  /*13e0*/  @!P2 IADD3 R18, PT, PT, R18, -R15, RZ ;  /* 0x8000000f1212a210 */ /* 0x000fe20007ffe0ff */
[----:B------:R-:W-:Y:S01]  /*13f0*/  VIADD R14, R14, 0x4 ;  /* 0x000000040e0e7836 */ /* 0x000fe20000000000 */
[----:B------:R-:W-:Y:S01]  /*1400*/  ISETP.GE.AND P3, PT, R16, RZ, PT ;  /* 0x000000ff1000720c */ /* 0x000fe20003f66270 */
[----:B------:R-:W0:Y:S01]  /*1410*/  LDS.64 R6, [R19+0x8] ;  /* 0x0000080013067984 */ /* 0x000e220000000a00 */
[----:B------:R-:W-:-:S13]  /*1420*/  ISETP.GT.U32.AND P2, PT, R15, R18, PT ;  /* 0x000000120f00720c */ /* 0x000fda0003f44070 */
[----:B------:R-:W-:Y:S01]  /*1430*/  @!P2 IMAD.IADD R18, R18, 0x1, -R15 ;  /* 0x000000011212a824 */ /* 0x000fe200078e0a0f */
[----:B------:R-:W-:-:S03]  /*1440*/  ISETP.NE.AND P2, PT, R14, R10, PT ;  /* 0x0000000a0e00720c */ /* 0x000fc60003f45270 */
[----:B------:R-:W-:-:S05]  /*1450*/  @!P3 IMAD.MOV R18, RZ, RZ, -R18 ;  /* 0x000000ffff12b224 */ /* 0x000fca00078e0a12 */
[----:B------:R-:W-:-:S05]  /*1460*/  SEL R15, R13, R18, !P1 ;  /* 0x000000120d0f7207 */ /* 0x000fca0004800000 */
[----:B0-----:R-:W-:-:S05]  /*1470*/  IMAD.WIDE.U32 R6, R15, 0x4, R6 ;  /* 0x000000040f067825 */ /* 0x001fca00078e0006 */
[----:B--2---:R0:W-:Y:S01]  /*1480*/  ST.E desc[UR36][R6.64], R5 ;  /* 0x0000000506007985 */ /* 0x0041e2000c101924 */
[----:B------:R-:W-:Y:S05]  /*1490*/  @P2 BRA `(.L_x_80) ;  /* 0xfffffff800b02947 */ /* 0x000fea000383ffff */
.L_x_79:
[----:B------:R-:W-:Y:S05]  /*14a0*/  BSYNC.RECONVERGENT B0 ;  /* 0x0000000000007941 */ /* 0x000fea0003800200 */
.L_x_78:
[----:B------:R-:W-:Y:S05]  /*14b0*/  @!P0 BRA `(.L_x_77) ;  /* 0x0000000400188947 */ /* 0x000fea0003800000 */
[----:B------:R-:W1:Y:S01]  /*14c0*/  LDCU.64 UR4, c[0x0][0x380] ;  /* 0x00007000ff0477ac */ /* 0x000e620008000a00 */
[----:B0--3--:R-:W-:-:S05]  /*14d0*/  IADD3 R5, P0, PT, R31, R10, RZ ;  /* 0x0000000a1f057210 */ /* 0x009fca0007f1e0ff */
[----:B------:R-:W-:Y:S01]  /*14e0*/  IMAD.X R6, RZ, RZ, R3, P0 ;  /* 0x000000ffff067224 */ /* 0x000fe200000e0603 */
[----:B-1----:R-:W-:-:S04]  /*14f0*/  LEA R4, P0, R5, UR4, 0x2 ;  /* 0x0000000405047c11 */ /* 0x002fc8000f8010ff */
[----:B------:R-:W-:-:S05]  /*1500*/  LEA.HI.X R5, R5, UR5, R6, 0x2, P0 ;  /* 0x0000000505057c11 */ /* 0x000fca00080f1406 */
[----:B------:R-:W2:Y:S01]  /*1510*/  LDG.E R13, desc[UR36][R4.64] ;  /* 0x00000024040d7981 */ /* 0x000ea2000c1e1900 */
[----:B------:R-:W-:Y:S02]  /*1520*/  IABS R3, R24 ;  /* 0x0000001800037213 */ /* 0x000fe40000000000 */
[----:B------:R-:W-:Y:S01]  /*1530*/  IABS R12, R10 ;  /* 0x0000000a000c7213 */ /* 0x000fe20000000000 */
[----:B------:R-:W0:Y:S01]  /*1540*/  S2R R11, SR_CgaCtaId ;  /* 0x00000000000b7919 */ /* 0x000e220000008800 */
[----:B------:R-:W1:Y:S01]  /*1550*/  I2F.RP R9, R3 ;  /* 0x0000000300097306 */ /* 0x000e620000209400 */
[----:B------:R-:W-:Y:S02]  /*1560*/  IABS R14, R24 ;  /* 0x00000018000e7213 */ /* 0x000fe40000000000 */
[----:B------:R-:W-:-:S05]  /*1570*/  ISETP.GE.AND P1, PT, R10, RZ, PT ;  /* 0x000000ff0a00720c */ /* 0x000fca0003f26270 */
[----:B-1----:R-:W1:Y:S02]  /*1580*/  MUFU.RCP R9, R9 ;  /* 0x0000000900097308 */ /* 0x002e640000001000 */
[----:B-1----:R-:W-:Y:S02]  /*1590*/  VIADD R6, R9, 0xffffffe ;  /* 0x0ffffffe09067836 */ /* 0x002fe40000000000 */
[----:B------:R-:W-:-:S04]  /*15a0*/  IMAD.MOV R9, RZ, RZ, -R14 ;  /* 0x000000ffff097224 */ /* 0x000fc800078e0a0e */
[----:B------:R1:W3:Y:S02]  /*15b0*/  F2I.FTZ.U32.TRUNC.NTZ R7, R6 ;  /* 0x0000000600077305 */ /* 0x0002e4000021f000 */
[----:B-1----:R-:W-:Y:S01]  /*15c0*/  IMAD.MOV.U32 R6, RZ, RZ, RZ ;  /* 0x000000ffff067224 */ /* 0x002fe200078e00ff */
[----:B---3--:R-:W-:-:S05]  /*15d0*/  IADD3 R8, PT, PT, RZ, -R7, RZ ;  /* 0x80000007ff087210 */ /* 0x008fca0007ffe0ff */
[----:B------:R-:W-:-:S04]  /*15e0*/  IMAD R15, R8, R3, RZ ;  /* 0x00000003080f7224 */ /* 0x000fc800078e02ff */
[----:B------:R-:W-:-:S04]  /*15f0*/  IMAD.HI.U32 R8, R7, R15, R6 ;  /* 0x0000000f07087227 */ /* 0x000fc800078e0006 */
[----:B------:R-:W-:Y:S01]  /*1600*/  IMAD.MOV.U32 R7, RZ, RZ, R12 ;  /* 0x000000ffff077224 */ /* 0x000fe200078e000c */
[----:B------:R-:W-:-:S03]  /*1610*/  MOV R12, 0x400 ;  /* 0x00000400000c7802 */ /* 0x000fc60000000f00 */
[----:B------:R-:W-:Y:S01]  /*1620*/  IMAD.HI.U32 R6, R8, R7, RZ ;  /* 0x0000000708067227 */ /* 0x000fe200078e00ff */
[----:B0-----:R-:W-:Y:S02]  /*1630*/  LEA R12, R11, R12, 0x18 ;  /* 0x0000000c0b0c7211 */ /* 0x001fe400078ec0ff */
[----:B------:R-:W-:Y:S01]  /*1640*/  LOP3.LUT R11, RZ, R24, RZ, 0x33, !PT ;  /* 0x00000018ff0b7212 */ /* 0x000fe200078e33ff */
[----:B------:R-:W-:Y:S02]  /*1650*/  IMAD R14, R6, R9, R7 ;  /* 0x00000009060e7224 */ /* 0x000fe400078e0207 */
[----:B------:R-:W0:Y:S03]  /*1660*/  LDS.64 R6, [R12+0x8] ;  /* 0x000008000c067984 */ /* 0x000e260000000a00 */
[----:B------:R-:W-:-:S13]  /*1670*/  ISETP.GT.U32.AND P0, PT, R3, R14, PT ;  /* 0x0000000e0300720c */ /* 0x000fda0003f04070 */
[----:B------:R-:W-:-:S05]  /*1680*/  @!P0 IMAD.IADD R14, R14, 0x1, -R3 ;  /* 0x000000010e0e8824 */ /* 0x000fca00078e0a03 */
[----:B------:R-:W-:-:S13]  /*1690*/  ISETP.GT.U32.AND P0, PT, R3, R14, PT ;  /* 0x0000000e0300720c */ /* 0x000fda0003f04070 */
[----:B------:R-:W-:Y:S01]  /*16a0*/  @!P0 IMAD.IADD R14, R14, 0x1, -R3 ;  /* 0x000000010e0e8824 */ /* 0x000fe200078e0a03 */
[----:B------:R-:W-:-:S04]  /*16b0*/  ISETP.NE.AND P0, PT, R24, RZ, PT ;  /* 0x000000ff1800720c */ /* 0x000fc80003f05270 */
[----:B------:R-:W-:Y:S02]  /*16c0*/  @!P1 IADD3 R14, PT, PT, -R14, RZ, RZ ;  /* 0x000000ff0e0e9210 */ /* 0x000fe40007ffe1ff */
[----:B------:R-:W-:Y:S02]  /*16d0*/  ISETP.NE.AND P1, PT, R0, 0x1, PT ;  /* 0x000000010000780c */ /* 0x000fe40003f25270 */
[----:B------:R-:W-:-:S05]  /*16e0*/  SEL R15, R11, R14, !P0 ;  /* 0x0000000e0b0f7207 */ /* 0x000fca0004000000 */
[----:B0-----:R-:W-:-:S05]  /*16f0*/  IMAD.WIDE.U32 R6, R15, 0x4, R6 ;  /* 0x000000040f067825 */ /* 0x001fca00078e0006 */
[----:B--2---:R4:W-:Y:S01]  /*1700*/  ST.E desc[UR36][R6.64], R13 ;  /* 0x0000000d06007985 */ /* 0x0049e2000c101924 */
[----:B------:R-:W-:Y:S05]  /*1710*/  @!P1 BRA `(.L_x_77) ;  /* 0x0000000000809947 */ /* 0x000fea0003800000 */
[----:B------:R-:W2:Y:S01]  /*1720*/  LDG.E R15, desc[UR36][R4.64+0x4] ;  /* 0x00000424040f7981 */ /* 0x000ea2000c1e1900 */
[----:B----4-:R-:W-:-:S05]  /*1730*/  VIADD R13, R10, 0x1 ;  /* 0x000000010a0d7836 */ /* 0x010fca0000000000 */
[----:B------:R-:W-:Y:S02]  /*1740*/  IABS R7, R13 ;  /* 0x0000000d00077213 */ /* 0x000fe40000000000 */
[----:B------:R-:W-:-:S03]  /*1750*/  ISETP.GE.AND P2, PT, R13, RZ, PT ;  /* 0x000000ff0d00720c */ /* 0x000fc60003f46270 */
[----:B------:R-:W-:-:S04]  /*1760*/  IMAD.HI.U32 R6, R8, R7, RZ ;  /* 0x0000000708067227 */ /* 0x000fc800078e00ff */
[----:B------:R-:W-:Y:S02]  /*1770*/  IMAD R14, R6, R9, R7 ;  /* 0x00000009060e7224 */ /* 0x000fe400078e0207 */
[----:B------:R-:W0:Y:S03]  /*1780*/  LDS.64 R6, [R12+0x8] ;  /* 0x000008000c067984 */ /* 0x000e260000000a00 */
[----:B------:R-:W-:-:S13]  /*1790*/  ISETP.GT.U32.AND P1, PT, R3, R14, PT ;  /* 0x0000000e0300720c */ /* 0x000fda0003f24070 */
[----:B------:R-:W-:-:S05]  /*17a0*/  @!P1 IMAD.IADD R14, R14, 0x1, -R3 ;  /* 0x000000010e0e9824 */ /* 0x000fca00078e0a03 */
[----:B------:R-:W-:-:S13]  /*17b0*/  ISETP.GT.U32.AND P1, PT, R3, R14, PT ;  /* 0x0000000e0300720c */ /* 0x000fda0003f24070 */
[----:B------:R-:W-:Y:S01]  /*17c0*/  @!P1 IMAD.IADD R14, R14, 0x1, -R3 ;  /* 0x000000010e0e9824 */ /* 0x000fe200078e0a03 */
[----:B------:R-:W-:-:S03]  /*17d0*/  ISETP.NE.AND P1, PT, R0, 0x2, PT ;  /* 0x000000020000780c */ /* 0x000fc60003f25270 */
[----:B------:R-:W-:-:S05]  /*17e0*/  @!P2 IMAD.MOV R14, RZ, RZ, -R14 ;  /* 0x000000ffff0ea224 */ /* 0x000fca00078e0a0e */
[----:B------:R-:W-:-:S05]  /*17f0*/  SEL R13, R11, R14, !P0 ;  /* 0x0000000e0b0d7207 */ /* 0x000fca0004000000 */
[----:B0-----:R-:W-:-:S05]  /*1800*/  IMAD.WIDE.U32 R6, R13, 0x4, R6 ;  /* 0x000000040d067825 */ /* 0x001fca00078e0006 */
[----:B--2---:R0:W-:Y:S01]  /*1810*/  ST.E desc[UR36][R6.64], R15 ;  /* 0x0000000f06007985 */ /* 0x0041e2000c101924 */
[----:B------:R-:W-:Y:S05]  /*1820*/  @!P1 BRA `(.L_x_77) ;  /* 0x00000000003c9947 */ /* 0x000fea0003800000 */
[----:B0-----:R0:W2:Y:S01]  /*1830*/  LDG.E R15, desc[UR36][R4.64+0x8] ;  /* 0x00000824040f7981 */ /* 0x0010a2000c1e1900 */
[----:B------:R-:W-:-:S03]  /*1840*/  VIADD R10, R10, 0x2 ;  /* 0x000000020a0a7836 */ /* 0x000fc60000000000 */
[----:B------:R-:W1:Y:S02]  /*1850*/  LDS.64 R12, [R12+0x8] ;  /* 0x000008000c0c7984 */ /* 0x000e640000000a00 */
[----:B------:R-:W-:Y:S02]  /*1860*/  IABS R7, R10 ;  /* 0x0000000a00077213 */ /* 0x000fe40000000000 */
[----:B------:R-:W-:-:S03]  /*1870*/  ISETP.GE.AND P2, PT, R10, RZ, PT ;  /* 0x000000ff0a00720c */ /* 0x000fc60003f46270 */
[----:B------:R-:W-:-:S04]  /*1880*/  IMAD.HI.U32 R8, R8, R7, RZ ;  /* 0x0000000708087227 */ /* 0x000fc800078e00ff */
[----:B------:R-:W-:-:S05]  /*1890*/  IMAD R8, R8, R9, R7 ;  /* 0x0000000908087224 */ /* 0x000fca00078e0207 */
[----:B------:R-:W-:-:S13]  /*18a0*/  ISETP.GT.U32.AND P1, PT, R3, R8, PT ;  /* 0x000000080300720c */ /* 0x000fda0003f24070 */
[----:B------:R-:W-:-:S04]  /*18b0*/  @!P1 IADD3 R8, PT, PT, R8, -R3, RZ ;  /* 0x8000000308089210 */ /* 0x000fc80007ffe0ff */
[----:B------:R-:W-:-:S13]  /*18c0*/  ISETP.GT.U32.AND P1, PT, R3, R8, PT ;  /* 0x000000080300720c */ /* 0x000fda0003f24070 */
[----:B------:R-:W-:-:S04]  /*18d0*/  @!P1 IMAD.IADD R8, R8, 0x1, -R3 ;  /* 0x0000000108089824 */ /* 0x000fc800078e0a03 */
[----:B------:R-:W-:-:S05]  /*18e0*/  @!P2 IMAD.MOV R8, RZ, RZ, -R8 ;  /* 0x000000ffff08a224 */ /* 0x000fca00078e0a08 */
[----:B0-----:R-:W-:-:S05]  /*18f0*/  SEL R5, R11, R8, !P0 ;  /* 0x000000080b057207 */ /* 0x001fca0004000000 */
[----:B-1----:R-:W-:-:S05]  /*1900*/  IMAD.WIDE.U32 R4, R5, 0x4, R12 ;  /* 0x0000000405047825 */ /* 0x002fca00078e000c */
[----:B--2---:R0:W-:Y:S02]  /*1910*/  ST.E desc[UR36][R4.64], R15 ;  /* 0x0000000f04007985 */ /* 0x0041e4000c101924 */
.L_x_77:
[----:B------:R-:W-:Y:S05]  /*1920*/  WARPSYNC.ALL ;  /* 0x0000000000007948 */ /* 0x000fea0003800000 */
[----:B0-----:R-:W0:Y:S08]  /*1930*/  LDC.64 R10, c[0x0][0x380] ;  /* 0x0000e000ff0a7b82 */ /* 0x001e300000000a00 */
[----:B------:R-:W-:Y:S01]  /*1940*/  BAR.SYNC.DEFER_BLOCKING 0x0 ;  /* 0x0000000000007b1d */ /* 0x000fe20000010000 */
[----:B------:R-:W-:-:S05]  /*1950*/  MOV R8, 0x40 ;  /* 0x0000004000087802 */ /* 0x000fca0000000f00 */
[----:B------:R-:W5:Y:S01]  /*1960*/  LDCU.64 UR4, c[0x4][0x18] ;  /* 0x01000300ff0477ac */ /* 0x000f620008000a00 */
[----:B0-----:R-:W5:Y:S04]  /*1970*/  LDG.E R12, desc[UR36][R10.64] ;  /* 0x000000240a0c7981 */ /* 0x001f68000c1e1900 */
[----:B----4-:R-:W4:Y:S04]  /*1980*/  LDG.E R13, desc[UR36][R10.64+0x4] ;  /* 0x000004240a0d7981 */ /* 0x010f28000c1e1900 */
[----:B------:R-:W4:Y:S04]  /*1990*/  LDG.E R14, desc[UR36][R10.64+0x8] ;  /* 0x000008240a0e7981 */ /* 0x000f28000c1e1900 */
[----:B------:R-:W4:Y:S01]  /*19a0*/  LDG.E R15, desc[UR36][R10.64+0xc] ;  /* 0x00000c240a0f7981 */ /* 0x000f22000c1e1900 */
[----:B------:R-:W0:Y:S01]  /*19b0*/  LDC.64 R8, c[0x4][R8] ;  /* 0x0100000008087b82 */ /* 0x000e220000000a00 */
[----:B-123--:R-:W-:Y:S01]  /*19c0*/  IADD3 R6, P0, PT, R32, 0x18, RZ ;  /* 0x0000001820067810 */ /* 0x00efe20007f1e0ff */
[----:B-----5:R-:W-:-:S02]  /*19d0*/  IMAD.U32 R4, RZ, RZ, UR4 ;  /* 0x00000004ff047e24 */ /* 0x020fc4000f8e00ff */
[----:B------:R-:W-:Y:S02]  /*19e0*/  IMAD.U32 R5, RZ, RZ, UR5 ;  /* 0x00000005ff057e24 */ /* 0x000fe4000f8e00ff */
[----:B------:R-:W-:-:S05]  /*19f0*/  IMAD.X R16, RZ, RZ, R2, P0 ;  /* 0x000000ffff107224 */ /* 0x000fca00000e0602 */
[----:B------:R-:W-:Y:S01]  /*1a00*/  MOV R7, R16 ;  /* 0x0000001000077202 */ /* 0x000fe20000000f00 */
[----:B----4-:R1:W-:Y:S04]  /*1a10*/  STL.64 [R1+0x18], R12 ;  /* 0x0000180c01007387 */ /* 0x0103e80000100a00 */
[----:B0-----:R1:W-:Y:S02]  /*1a20*/  STL.64 [R1+0x20], R14 ;  /* 0x0000200e01007387 */ /* 0x0013e40000100a00 */
[----:B------:R-:W-:-:S07]  /*1a30*/  LEPC R20, `(.L_x_81) ;  /* 0x000000001014794e */ /* 0x000fce0000000000 */
[----:B-1----:R-:W-:Y:S05]  /*1a40*/  CALL.ABS.NOINC R8 ;  /* 0x0000000008007343 */ /* 0x002fea0003c00000 */
.L_x_81:
[----:B------:R-:W-:Y:S01]  /*1a50*/  IMAD R0, R27, R29, R23 ;  /* 0x0000001d1b007224 */ /* 0x000fe200078e0217 */
[----:B------:R-:W-:Y:S01]  /*1a60*/  MOV R8, 0x40 ;  /* 0x0000004000087802 */ /* 0x000fe20000000f00 */
[----:B------:R0:W-:Y:S01]  /*1a70*/  STL [R1+0x20], R24 ;  /* 0x0000201801007387 */ /* 0x0001e20000100800 */
[----:B------:R-:W1:Y:S01]  /*1a80*/  LDCU.64 UR4, c[0x4][0x20] ;  /* 0x01000400ff0477ac */ /* 0x000e620008000a00 */
[----:B------:R-:W-:Y:S02]  /*1a90*/  IMAD R0, R0, R25, RZ ;  /* 0x0000001900007224 */ /* 0x000fe400078e02ff */
[----:B------:R-:W-:Y:S01]  /*1aa0*/  IMAD.MOV.U32 R7, RZ, RZ, R16 ;  /* 0x000000ffff077224 */ /* 0x000fe200078e0010 */
[----:B------:R-:W2:Y:S01]  /*1ab0*/  LDC.64 R8, c[0x4][R8] ;  /* 0x0100000008087b82 */ /* 0x000ea20000000a00 */
[----:B------:R-:W-:Y:S02]  /*1ac0*/  IMAD.SHL.U32 R30, R0, 0x2, RZ ;  /* 0x00000002001e7824 */ /* 0x000fe400078e00ff */
[----:B------:R-:W-:-:S03]  /*1ad0*/  VIADD R6, R32, 0x18 ;  /* 0x0000001820067836 */ /* 0x000fc60000000000 */
[----:B------:R0:W-:Y:S01]  /*1ae0*/  STL.64 [R1+0x18], R30 ;  /* 0x0000181e01007387 */ /* 0x0001e20000100a00 */
[----:B-1----:R-:W-:Y:S02]  /*1af0*/  IMAD.U32 R4, RZ, RZ, UR4 ;  /* 0x00000004ff047e24 */ /* 0x002fe4000f8e00ff */
[----:B------:R-:W-:-:S07]  /*1b00*/  IMAD.U32 R5, RZ, RZ, UR5 ;  /* 0x00000005ff057e24 */ /* 0x000fce000f8e00ff */
[----:B------:R-:W-:-:S07]  /*1b10*/  LEPC R20, `(.L_x_82) ;  /* 0x000000001014794e */ /* 0x000fce0000000000 */
[----:B0-2---:R-:W-:Y:S05]  /*1b20*/  CALL.ABS.NOINC R8 ;  /* 0x0000000008007343 */ /* 0x005fea0003c00000 */
.L_x_82:
[----:B------:R-:W0:Y:S01]  /*1b30*/  S2UR UR5, SR_CgaCtaId ;  /* 0x00000000000579c3 */ /* 0x000e220000008800 */
[----:B------:R-:W-:Y:S01]  /*1b40*/  UMOV UR4, 0x400 ;  /* 0x0000040000047882 */ /* 0x000fe20000000000 */
[----:B------:R-:W-:Y:S01]  /*1b50*/  SHF.R.S32.HI R3, RZ, 0x1f, R30 ;  /* 0x0000001fff037819 */ /* 0x000fe2000001141e */
[----:B0-----:R-:W-:-:S09]  /*1b60*/  ULEA UR4, UR5, UR4, 0x18 ;  /* 0x0000000405047291 */ /* 0x001fd2000f8ec0ff */
[----:B------:R-:W0:Y:S02]  /*1b70*/  LDS.128 R16, [UR4] ;  /* 0x00000004ff107984 */ /* 0x000e240008000c00 */
[----:B------:R-:W1:Y:S02]  /*1b80*/  LDCU.64 UR4, c[0x0][0x380] ;  /* 0x00007000ff0477ac */ /* 0x000e640008000a00 */
[----:B-1----:R-:W-:-:S04]  /*1b90*/  LEA R40, P0, R30, UR4, 0x2 ;  /* 0x000000041e287c11 */ /* 0x002fc8000f8010ff */
[----:B------:R-:W-:Y:S01]  /*1ba0*/  LEA.HI.X R41, R30, UR5, R3, 0x2, P0 ;  /* 0x000000051e297c11 */ /* 0x000fe200080f1403 */
[----:B------:R-:W1:Y:S04]  /*1bb0*/  LDCU.64 UR4, c[0x4][URZ] ;  /* 0x01000000ff0477ac */ /* 0x000e680008000a00 */
[----:B------:R-:W2:Y:S04]  /*1bc0*/  LDG.E R8, desc[UR36][R40.64] ;  /* 0x0000002428087981 */ /* 0x000ea8000c1e1900 */
[----:B------:R-:W3:Y:S04]  /*1bd0*/  LDG.E R11, desc[UR36][R40.64+0x4] ;  /* 0x00000424280b7981 */ /* 0x000ee8000c1e1900 */
[----:B0-----:R-:W2:Y:S04]  /*1be0*/  LD.E R9, desc[UR36][R18.64] ;  /* 0x0000002412097980 */ /* 0x001ea8000c101900 */
[----:B------:R-:W3:Y:S04]  /*1bf0*/  LD.E R10, desc[UR36][R18.64+0x4] ;  /* 0x00000424120a7980 */ /* 0x000ee8000c101900 */
[----:B------:R-:W4:Y:S04]  /*1c00*/  LD.E R6, desc[UR36][R16.64] ;  /* 0x0000002410067980 */ /* 0x000f28000c101900 */
[----:B------:R0:W4:Y:S01]  /*1c10*/  LD.E R7, desc[UR36][R16.64+0x4] ;  /* 0x0000042410077980 */ /* 0x000122000c101900 */
[----:B------:R-:W-:-:S04]  /*1c20*/  IABS R3, R24 ;  /* 0x0000001800037213 */ /* 0x000fc80000000000 */
[----:B------:R-:W5:Y:S08]  /*1c30*/  I2F.RP R0, R3 ;  /* 0x0000000300007306 */ /* 0x000f700000209400 */
[----:B-----5:R-:W5:Y:S02]  /*1c40*/  MUFU.RCP R0, R0 ;  /* 0x0000000000007308 */ /* 0x020f640000001000 */
[----:B-----5:R-:W-:-:S06]  /*1c50*/  IADD3 R4, PT, PT, R0, 0xffffffe, RZ ;  /* 0x0ffffffe00047810 */ /* 0x020fcc0007ffe0ff */
[----:B------:R5:W1:Y:S02]  /*1c60*/  F2I.FTZ.U32.TRUNC.NTZ R5, R4 ;  /* 0x0000000400057305 */ /* 0x000a64000021f000 */
[----:B-----5:R-:W-:Y:S02]  /*1c70*/  IMAD.MOV.U32 R4, RZ, RZ, RZ ;  /* 0x000000ffff047224 */ /* 0x020fe400078e00ff */
[----:B-1----:R-:W-:-:S04]  /*1c80*/  IMAD.MOV R12, RZ, RZ, -R5 ;  /* 0x000000ffff0c7224 */ /* 0x002fc800078e0a05 */
[----:B------:R-:W-:-:S04]  /*1c90*/  IMAD R13, R12, R3, RZ ;  /* 0x000000030c0d7224 */ /* 0x000fc800078e02ff */
[----:B------:R-:W-:Y:S01]  /*1ca0*/  IMAD.HI.U32 R12, R5, R13, R4 ;  /* 0x0000000d050c7227 */ /* 0x000fe200078e0004 */
[----:B------:R-:W-:Y:S02]  /*1cb0*/  IABS R13, R24 ;  /* 0x00000018000d7213 */ /* 0x000fe40000000000 */
[----:B------:R-:W-:-:S03]  /*1cc0*/  IABS R5, R31 ;  /* 0x0000001f00057213 */ /* 0x000fc60000000000 */
[----:B------:R-:W-:Y:S02]  /*1cd0*/  IMAD.MOV R13, RZ, RZ, -R13 ;  /* 0x000000ffff0d7224 */ /* 0x000fe400078e0a0d */
[----:B------:R-:W-:-:S04]  /*1ce0*/  IMAD.HI.U32 R0, R12, R5, RZ ;  /* 0x000000050c007227 */ /* 0x000fc800078e00ff */
[----:B------:R-:W-:-:S05]  /*1cf0*/  IMAD R0, R0, R13, R5 ;  /* 0x0000000d00007224 */ /* 0x000fca00078e0205 */
[----:B------:R-:W-:Y:S02]  /*1d00*/  ISETP.GT.U32.AND P0, PT, R3, R0, PT ;  /* 0x000000000300720c */ /* 0x000fe40003f04070 */
[----:B------:R-:W-:-:S11]  /*1d10*/  MOV R12, 0x40 ;  /* 0x00000040000c7802 */ /* 0x000fd60000000f00 */
[----:B------:R-:W-:Y:S01]  /*1d20*/  @!P0 IMAD.IADD R0, R0, 0x1, -R3 ;  /* 0x0000000100008824 */ /* 0x000fe200078e0a03 */
[----:B------:R-:W1:Y:S04]  /*1d30*/  LDC.64 R12, c[0x4][R12] ;  /* 0x010000000c0c7b82 */ /* 0x000e680000000a00 */
[----:B------:R-:W-:Y:S02]  /*1d40*/  ISETP.GT.U32.AND P0, PT, R3, R0, PT ;  /* 0x000000000300720c */ /* 0x000fe40003f04070 */
[----:B------:R-:W-:Y:S02]  /*1d50*/  ISETP.GE.AND P1, PT, R31, RZ, PT ;  /* 0x000000ff1f00720c */ /* 0x000fe40003f26270 */
[----:B------:R-:W-:-:S09]  /*1d60*/  ISETP.NE.AND P2, PT, R24, RZ, PT ;  /* 0x000000ff1800720c */ /* 0x000fd20003f45270 */
[----:B------:R-:W-:-:S05]  /*1d70*/  @!P0 IMAD.IADD R0, R0, 0x1, -R3 ;  /* 0x0000000100008824 */ /* 0x000fca00078e0a03 */
[----:B------:R-:W-:Y:S02]  /*1d80*/  @!P1 IADD3 R0, PT, PT, -R0, RZ, RZ ;  /* 0x000000ff00009210 */ /* 0x000fe40007ffe1ff */
[----:B------:R-:W-:Y:S01]  /*1d90*/  @!P2 LOP3.LUT R0, RZ, R24, RZ, 0x33, !PT ;  /* 0x00000018ff00a212 */ /* 0x000fe200078e33ff */
[----:B------:R-:W-:Y:S02]  /*1da0*/  IMAD.U32 R4, RZ, RZ, UR4 ;  /* 0x00000004ff047e24 */ /* 0x000fe4000f8e00ff */
[----:B------:R-:W-:Y:S02]  /*1db0*/  IMAD.U32 R5, RZ, RZ, UR5 ;  /* 0x00000005ff057e24 */ /* 0x000fe4000f8e00ff */
[----:B0-----:R-:W-:Y:S01]  /*1dc0*/  IMAD.MOV.U32 R17, RZ, RZ, R0 ;  /* 0x000000ffff117224 */ /* 0x001fe200078e0000 */
[----:B--2---:R-:W-:Y:S04]  /*1dd0*/  STL.64 [R1+0x8], R8 ;  /* 0x0000080801007387 */ /* 0x004fe80000100a00 */
[----:B---3--:R-:W-:Y:S04]  /*1de0*/  STL.64 [R1+0x10], R10 ;  /* 0x0000100a01007387 */ /* 0x008fe80000100a00 */
[----:B----4-:R0:W-:Y:S02]  /*1df0*/  STL.64 [R1], R6 ;  /* 0x0000000601007387 */ /* 0x0101e40000100a00 */
[----:B0-----:R-:W-:-:S02]  /*1e00*/  IMAD.MOV.U32 R6, RZ, RZ, R32 ;  /* 0x000000ffff067224 */ /* 0x001fc400078e0020 */
[----:B-1----:R-:W-:-:S07]  /*1e10*/  IMAD.MOV.U32 R7, RZ, RZ, R2 ;  /* 0x000000ffff077224 */ /* 0x002fce00078e0002 */
[----:B------:R-:W-:-:S07]  /*1e20*/  LEPC R20, `(.L_x_83) ;  /* 0x000000001014794e */ /* 0x000fce0000000000 */
[----:B------:R-:W-:Y:S05]  /*1e30*/  CALL.ABS.NOINC R12 ;  /* 0x000000000c007343 */ /* 0x000fea0003c00000 */
.L_x_83:
[----:B------:R-:W-:Y:S01]  /*1e40*/  ISETP.GE.AND P0, PT, R17, R26, PT ;  /* 0x0000001a1100720c */ /* 0x000fe20003f06270 */
[----:B------:R-:W-:-:S12]  /*1e50*/  BSSY.RECONVERGENT B0, `(.L_x_84) ;  /* 0x0000029000007945 */ /* 0x000fd80003800200 */
[----:B------:R-:W-:Y:S05]  /*1e60*/  @P0 BRA `(.L_x_85) ;  /* 0x00000000009c0947 */ /* 0x000fea0003800000 */
[----:B------:R-:W0:Y:S01]  /*1e70*/  LDCU UR4, c[0x0][0x388] ;  /* 0x00007100ff0477ac */ /* 0x000e220008000800 */
[----:B------:R-:W-:Y:S01]  /*1e80*/  BSSY.RECONVERGENT B1, `(.L_x_86) ;  /* 0x0000019000017945 */ /* 0x000fe20003800200 */
[----:B------:R-:W-:Y:S01]  /*1e90*/  IMAD.MOV.U32 R3, RZ, RZ, RZ ;  /* 0x000000ffff037224 */ /* 0x000fe200078e00ff */
[----:B0-----:R-:W-:-:S04]  /*1ea0*/  VIMNMX R0, PT, PT, R38, UR4, PT ;  /* 0x0000000426007c48 */ /* 0x001fc8000bfe0100 */
[C---:B------:R-:W-:Y:S01]  /*1eb0*/  IADD3 R4, PT, PT, -R17.reuse, R0, RZ ;  /* 0x0000000011047210 */ /* 0x040fe20007ffe1ff */
[----:B------:R-:W-:-:S03]  /*1ec0*/  IMAD.IADD R0, R17, 0x1, -R0 ;  /* 0x0000000111007824 */ /* 0x000fc600078e0a00 */
[----:B------:R-:W-:Y:S02]  /*1ed0*/  LOP3.LUT R8, R4, 0x3, RZ, 0xc0, !PT ;  /* 0x0000000304087812 */ /* 0x000fe400078ec0ff */
[----:B------:R-:W-:Y:S02]  /*1ee0*/  ISETP.GT.U32.AND P0, PT, R0, -0x4, PT ;  /* 0xfffffffc0000780c */ /* 0x000fe40003f04070 */
[----:B------:R-:W-:-:S11]  /*1ef0*/  ISETP.NE.AND P1, PT, R8, RZ, PT ;  /* 0x000000ff0800720c */ /* 0x000fd60003f25270 */
[----:B------:R-:W-:Y:S05]  /*1f00*/  @P0 BRA `(.L_x_87) ;  /* 0x0000000000400947 */ /* 0x000fea0003800000 */
[----:B------:R-:W-:Y:S01]  /*1f10*/  LOP3.LUT R3, R4, 0xfffffffc, RZ, 0xc0, !PT ;  /* 0xfffffffc04037812 */ /* 0x000fe200078ec0ff */
[----:B------:R-:W-:-:S07]  /*1f20*/  IMAD.MOV.U32 R0, RZ, RZ, RZ ;  /* 0x000000ffff007224 */ /* 0x000fce00078e00ff */
.L_x_88:
[----:B------:R-:W-:-:S05]  /*1f30*/  IMAD.WIDE R4, R17, 0x4, R18 ;  /* 0x0000000411047825 */ /* 0x000fca00078e0212 */
[----:B0-----:R-:W2:Y:S01]  /*1f40*/  LD.E R9, desc[UR36][R4.64] ;  /* 0x0000002404097980 */ /* 0x001ea2000c101900 */
[----:B------:R-:W-:-:S05]  /*1f50*/  IMAD.WIDE.U32 R6, R0, 0x4, R40 ;  /* 0x0000000400067825 */ /* 0x000fca00078e0028 */
[----:B--2---:R0:W-:Y:S04]  /*1f60*/  STG.E desc[UR36][R6.64], R9 ;  /* 0x0000000906007986 */ /* 0x0041e8000c101924 */
[----:B------:R-:W2:Y:S04]  /*1f70*/  LD.E R11, desc[UR36][R4.64+0x4] ;  /* 0x00000424040b7980 */ /* 0x000ea8000c101900 */
[----:B--2---:R0:W-:Y:S04]  /*1f80*/  STG.E desc[UR36][R6.64+0x4], R11 ;  /* 0x0000040b06007986 */ /* 0x0041e8000c101924 */
[----:B------:R-:W2:Y:S04]  /*1f90*/  LD.E R13, desc[UR36][R4.64+0x8] ;  /* 0x00000824040d7980 */ /* 0x000ea8000c101900 */
[----:B--2---:R0:W-:Y:S04]  /*1fa0*/  STG.E desc[UR36][R6.64+0x8], R13 ;  /* 0x0000080d06007986 */ /* 0x0041e8000c101924 */
[----:B------:R-:W2:Y:S01]  /*1fb0*/  LD.E R15, desc[UR36][R4.64+0xc] ;  /* 0x00000c24040f7980 */ /* 0x000ea2000c101900 */
[----:B------:R-:W-:Y:S01]  /*1fc0*/  VIADD R0, R0, 0x4 ;  /* 0x0000000400007836 */ /* 0x000fe20000000000 */
[----:B------:R-:W-:-:S04]  /*1fd0*/  IADD3 R17, PT, PT, R17, 0x4, RZ ;  /* 0x0000000411117810 */ /* 0x000fc80007ffe0ff */
[----:B------:R-:W-:Y:S01]  /*1fe0*/  ISETP.NE.AND P0, PT, R0, R3, PT ;  /* 0x000000030000720c */ /* 0x000fe20003f05270 */
[----:B--2---:R0:W-:-:S12]  /*1ff0*/  STG.E desc[UR36][R6.64+0xc], R15 ;  /* 0x00000c0f06007986 */ /* 0x0041d8000c101924 */
[----:B------:R-:W-:Y:S05]  /*2000*/  @P0 BRA `(.L_x_88) ;  /* 0xfffffffc00c80947 */ /* 0x000fea000383ffff */
.L_x_87:
[----:B------:R-:W-:Y:S05]  /*2010*/  BSYNC.RECONVERGENT B1 ;  /* 0x0000000000017941 */ /* 0x000fea0003800200 */
.L_x_86:
[----:B------:R-:W-:Y:S05]  /*2020*/  @!P1 BRA `(.L_x_85) ;  /* 0x00000000002c9947 */ /* 0x000fea0003800000 */
[----:B------:R-:W-:-:S05]  /*2030*/  IMAD.WIDE R18, R17, 0x4, R18 ;  /* 0x0000000411127825 */ /* 0x000fca00078e0212 */
[----:B------:R-:W2:Y:S01]  /*2040*/  LD.E R5, desc[UR36][R18.64] ;  /* 0x0000002412057980 */ /* 0x000ea2000c101900 */
[----:B------:R-:W-:Y:S01]  /*2050*/  IMAD.WIDE.U32 R40, R3, 0x4, R40 ;  /* 0x0000000403287825 */ /* 0x000fe200078e0028 */
[----:B------:R-:W-:-:S04]  /*2060*/  ISETP.NE.AND P0, PT, R8, 0x1, PT ;  /* 0x000000010800780c */ /* 0x000fc80003f05270 */
[----:B--2---:R1:W-:Y:S09]  /*2070*/  STG.E desc[UR36][R40.64], R5 ;  /* 0x0000000528007986 */ /* 0x0043f2000c101924 */
[----:B------:R-:W-:Y:S05]  /*2080*/  @!P0 BRA `(.L_x_85) ;  /* 0x0000000000148947 */ /* 0x000fea0003800000 */
[----:B------:R-:W2:Y:S01]  /*2090*/  LD.E R3, desc[UR36][R18.64+0x4] ;  /* 0x0000042412037980 */ /* 0x000ea2000c101900 */
[----:B------:R-:W-:-:S03]  /*20a0*/  ISETP.NE.AND P0, PT, R8, 0x2, PT ;  /* 0x000000020800780c */ /* 0x000fc60003f05270 */
[----:B--2---:R2:W-:Y:S10]  /*20b0*/  STG.E desc[UR36][R40.64+0x4], R3 ;  /* 0x0000040328007986 */ /* 0x0045f4000c101924 */
[----:B-1----:R-:W3:Y:S04]  /*20c0*/  @P0 LD.E R5, desc[UR36][R18.64+0x8] ;  /* 0x0000082412050980 */ /* 0x002ee8000c101900 */
[----:B---3--:R2:W-:Y:S02]  /*20d0*/  @P0 STG.E desc[UR36][R40.64+0x8], R5 ;  /* 0x0000080528000986 */ /* 0x0085e4000c101924 */
.L_x_85:
[----:B------:R-:W-:Y:S05]  /*20e0*/  BSYNC.RECONVERGENT B0 ;  /* 0x0000000000007941 */ /* 0x000fea0003800200 */
.L_x_84:
[----:B0-----:R-:W0:Y:S01]  /*20f0*/  LDC.64 R14, c[0x0][0x380] ;  /* 0x0000e000ff0e7b82 */ /* 0x001e220000000a00 */
[----:B------:R-:W-:Y:S01]  /*2100*/  MOV R8, 0x40 ;  /* 0x0000004000087802 */ /* 0x000fe20000000f00 */
[----:B------:R-:W3:Y:S01]  /*2110*/  LDCU.64 UR4, c[0x4][0x28] ;  /* 0x01000500ff0477ac */ /* 0x000ee20008000a00 */
[----:B0-----:R-:W4:Y:S04]  /*2120*/  LDG.E R10, desc[UR36][R14.64] ;  /* 0x000000240e0a7981 */ /* 0x001f28000c1e1900 */
[----:B------:R-:W4:Y:S04]  /*2130*/  LDG.E R11, desc[UR36][R14.64+0x4] ;  /* 0x000004240e0b7981 */ /* 0x000f28000c1e1900 */
[----:B------:R-:W5:Y:S04]  /*2140*/  LDG.E R12, desc[UR36][R14.64+0x8] ;  /* 0x000008240e0c7981 */ /* 0x000f68000c1e1900 */
[----:B------:R-:W5:Y:S01]  /*2150*/  LDG.E R13, desc[UR36][R14.64+0xc] ;  /* 0x00000c240e0d7981 */ /* 0x000f62000c1e1900 */
[----:B------:R-:W0:Y:S01]  /*2160*/  LDC.64 R8, c[0x4][R8] ;  /* 0x0100000008087b82 */ /* 0x000e220000000a00 */
[----:B------:R-:W-:Y:S01]  /*2170*/  IADD3 R17, P0, PT, R32, 0x18, RZ ;  /* 0x0000001820117810 */ /* 0x000fe20007f1e0ff */
[----:B---3--:R-:W-:-:S02]  /*2180*/  IMAD.U32 R4, RZ, RZ, UR4 ;  /* 0x00000004ff047e24 */ /* 0x008fc4000f8e00ff */
[----:B-12---:R-:W-:Y:S02]  /*2190*/  IMAD.U32 R5, RZ, RZ, UR5 ;  /* 0x00000005ff057e24 */ /* 0x006fe4000f8e00ff */
[----:B------:R-:W-:Y:S02]  /*21a0*/  IMAD.X R16, RZ, RZ, R2, P0 ;  /* 0x000000ffff107224 */ /* 0x000fe400000e0602 */
[----:B------:R-:W-:-:S03]  /*21b0*/  IMAD.MOV.U32 R6, RZ, RZ, R17 ;  /* 0x000000ffff067224 */ /* 0x000fc600078e0011 */
[----:B------:R-:W-:Y:S01]  /*21c0*/  MOV R7, R16 ;  /* 0x0000001000077202 */ /* 0x000fe20000000f00 */
[----:B----4-:R1:W-:Y:S04]  /*21d0*/  STL.64 [R1+0x18], R10 ;  /* 0x0000180a01007387 */ /* 0x0103e80000100a00 */
[----:B0----5:R1:W-:Y:S02]  /*21e0*/  STL.64 [R1+0x20], R12 ;  /* 0x0000200c01007387 */ /* 0x0213e40000100a00 */
[----:B------:R-:W-:-:S07]  /*21f0*/  LEPC R20, `(.L_x_89) ;  /* 0x000000001014794e */ /* 0x000fce0000000000 */
[----:B-1----:R-:W-:Y:S05]  /*2200*/  CALL.ABS.NOINC R8 ;  /* 0x0000000008007343 */ /* 0x002fea0003c00000 */
.L_x_89:
[----:B------:R-:W-:Y:S01]  /*2210*/  VIADD R29, R29, 0x1 ;  /* 0x000000011d1d7836 */ /* 0x000fe20000000000 */
[----:B------:R-:W-:Y:S05]  /*2220*/  WARPSYNC.ALL ;  /* 0x0000000000007948 */ /* 0x000fea0003800000 */
[----:B------:R-:W-:Y:S01]  /*2230*/  BAR.SYNC.DEFER_BLOCKING 0x0 ;  /* 0x0000000000007b1d */ /* 0x000fe20000010000 */
[----:B------:R-:W-:Y:S01]  /*2240*/  ISETP.NE.AND P0, PT, R29, R22, PT ;  /* 0x000000161d00720c */ /* 0x000fe20003f05270 */
[----:B------:R-:W-:-:S04]  /*2250*/  IMAD R3, R35, R25, RZ ;  /* 0x0000001923037224 */ /* 0x000fc800078e02ff */
[----:B------:R-:W-:-:S08]  /*2260*/  IMAD.IADD R38, R3, 0x1, R38 ;  /* 0x0000000103267824 */ /* 0x000fd000078e0226 */
[----:B------:R-:W-:Y:S05]  /*2270*/  @P0 BRA `(.L_x_90) ;  /* 0xffffffe000d80947 */ /* 0x000fea000383ffff */
.L_x_70:
[----:B------:R-:W-:Y:S05]  /*2280*/  BSYNC.RECONVERGENT B6 ;  /* 0x0000000000067941 */ /* 0x000fea0003800200 */
.L_x_69:
[----:B------:R-:W1:Y:S01]  /*2290*/  LDCU UR4, c[0x0][0x388] ;  /* 0x00007100ff0477ac */ /* 0x000e620008000800 */
[----:B------:R-:W-:-:S05]  /*22a0*/  IMAD.SHL.U32 R25, R25, 0x2, RZ ;  /* 0x0000000219197824 */ /* 0x000fca00078e00ff */
[----:B-1----:R-:W-:-:S13]  /*22b0*/  ISETP.GE.AND P0, PT, R25, UR4, PT ;  /* 0x0000000419007c0c */ /* 0x002fda000bf06270 */
[----:B------:R-:W-:Y:S05]  /*22c0*/  @!P0 BRA `(.L_x_91) ;  /* 0xffffffe000108947 */ /* 0x000fea000383ffff */
[----:B------:R-:W-:Y:S05]  /*22d0*/  EXIT ;  /* 0x000000000000794d */ /* 0x000fea0003800000 */
.L_x_92:
        /* <DEDUP_REMOVED lines=10> */
.L_x_202:


//--------------------- .text._Z37mergeSortWithThreadsAndBlocks_limitedPii --------------------------
	.section	.text._Z37mergeSortWithThreadsAndBlocks_limitedPii,"ax",@progbits
	.align	128
        .global         _Z37mergeSortWithThreadsAndBlocks_limitedPii
        .type           _Z37mergeSortWithThreadsAndBlocks_limitedPii,@function
        .size           _Z37mergeSortWithThreadsAndBlocks_limitedPii,(.L_x_203 - _Z37mergeSortWithThreadsAndBlocks_limitedPii)
        .other          _Z37mergeSortWithThreadsAndBlocks_limitedPii,@"STO_CUDA_ENTRY STV_DEFAULT"
_Z37mergeSortWithThreadsAndBlocks_limitedPii:
.text._Z37mergeSortWithThreadsAndBlocks_limitedPii:
[----:B------:R-:W0:Y:S08]  /*0000*/  LDC R1, c[0x0][0x37c] ;  /* 0x0000df00ff017b82 */ /* 0x000e300000000800 */
[----:B------:R-:W1:Y:S01]  /*0010*/  LDC R4, c[0x0][0x360] ;  /* 0x0000d800ff047b82 */ /* 0x000e620000000800 */
[----:B------:R-:W2:Y:S07]  /*0020*/  S2R R31, SR_TID.X ;  /* 0x00000000001f7919 */ /* 0x000eae0000002100 */
[----:B------:R-:W3:Y:S08]  /*0030*/  LDC R7, c[0x0][0x388] ;  /* 0x0000e200ff077b82 */ /* 0x000ef00000000800 */
[----:B------:R-:W4:Y:S01]  /*0040*/  S2UR UR4, SR_CTAID.X ;  /* 0x00000000000479c3 */ /* 0x000f220000002500 */
[----:B-1----:R-:W-:-:S05]  /*0050*/  IMAD.SHL.U32 R28, R4, 0x2, RZ ;  /* 0x00000002041c7824 */ /* 0x002fca00078e00ff */
[-C--:B------:R-:W-:Y:S02]  /*0060*/  IABS R9, R28.reuse ;  /* 0x0000001c00097213 */ /* 0x080fe40000000000 */
[----:B------:R-:W-:Y:S02]  /*0070*/  IABS R8, R28 ;  /* 0x0000001c00087213 */ /* 0x000fe40000000000 */
[----:B------:R-:W1:Y:S01]  /*0080*/  I2F.RP R0, R9 ;  /* 0x0000000900007306 */ /* 0x000e620000209400 */
[----:B---3--:R-:W-:Y:S02]  /*0090*/  IADD3 R5, PT, PT, R28, -0x1, R7 ;  /* 0xffffffff1c057810 */ /* 0x008fe40007ffe007 */
[----:B------:R-:W-:Y:S01]  /*00a0*/  IMAD.MOV R8, RZ, RZ, -R8 ;  /* 0x000000ffff087224 */ /* 0x000fe200078e0a08 */
[----:B------:R-:W-:-:S04]  /*00b0*/  ISETP.GE.AND P0, PT, R7, 0x2, PT ;  /* 0x000000020700780c */ /* 0x000fc80003f06270 */
[----:B-1----:R-:W1:Y:S02]  /*00c0*/  MUFU.RCP R0, R0 ;  /* 0x0000000000007308 */ /* 0x002e640000001000 */
[----:B-1----:R-:W-:Y:S01]  /*00d0*/  VIADD R2, R0, 0xffffffe ;  /* 0x0ffffffe00027836 */ /* 0x002fe20000000000 */
[----:B------:R-:W-:-:S05]  /*00e0*/  IABS R0, R5 ;  /* 0x0000000500007213 */ /* 0x000fca0000000000 */
[----:B------:R1:W3:Y:S02]  /*00f0*/  F2I.FTZ.U32.TRUNC.NTZ R3, R2 ;  /* 0x0000000200037305 */ /* 0x0002e4000021f000 */
[----:B-1----:R-:W-:Y:S02]  /*0100*/  IMAD.MOV.U32 R2, RZ, RZ, RZ ;  /* 0x000000ffff027224 */ /* 0x002fe400078e00ff */
[----:B---3--:R-:W-:-:S04]  /*0110*/  IMAD.MOV R6, RZ, RZ, -R3 ;  /* 0x000000ffff067224 */ /* 0x008fc800078e0a03 */
[----:B------:R-:W-:-:S04]  /*0120*/  IMAD R11, R6, R9, RZ ;  /* 0x00000009060b7224 */ /* 0x000fc800078e02ff */
[----:B------:R-:W-:Y:S01]  /*0130*/  IMAD.HI.U32 R3, R3, R11, R2 ;  /* 0x0000000b03037227 */ /* 0x000fe200078e0002 */
[----:B------:R-:W-:-:S05]  /*0140*/  MOV R2, R8 ;  /* 0x0000000800027202 */ /* 0x000fca0000000f00 */
[----:B------:R-:W-:-:S04]  /*0150*/  IMAD.HI.U32 R29, R3, R0, RZ ;  /* 0x00000000031d7227 */ /* 0x000fc800078e00ff */
[----:B------:R-:W-:-:S05]  /*0160*/  IMAD R0, R29, R2, R0 ;  /* 0x000000021d007224 */ /* 0x000fca00078e0200 */
[----:B------:R-:W-:Y:S01]  /*0170*/  ISETP.GT.U32.AND P2, PT, R9, R0, PT ;  /* 0x000000000900720c */ /* 0x000fe20003f44070 */
[----:B0-2-4-:R-:W-:-:S12]  /*0180*/  @!P0 EXIT ;  /* 0x000000000000894d */ /* 0x015fd80003800000 */
[----:B------:R-:W-:Y:S01]  /*0190*/  @!P2 IMAD.IADD R0, R0, 0x1, -R9 ;  /* 0x000000010000a824 */ /* 0x000fe200078e0a09 */
[----:B------:R-:W0:Y:S01]  /*01a0*/  LDCU.64 UR38, c[0x0][0x380] ;  /* 0x00007000ff2677ac */ /* 0x000e220008000a00 */
[----:B------:R-:W-:Y:S01]  /*01b0*/  LOP3.LUT R5, R5, R28, RZ, 0x3c, !PT ;  /* 0x0000001c05057212 */ /* 0x000fe200078e3cff */
[----:B------:R-:W-:Y:S01]  /*01c0*/  @!P2 VIADD R29, R29, 0x1 ;  /* 0x000000011d1da836 */ /* 0x000fe20000000000 */
[----:B------:R-:W-:Y:S01]  /*01d0*/  ISETP.NE.AND P2, PT, R28, RZ, PT ;  /* 0x000000ff1c00720c */ /* 0x000fe20003f45270 */
[----:B------:R-:W-:Y:S01]  /*01e0*/  IMAD R31, R4, UR4, R31 ;  /* 0x00000004041f7c24 */ /* 0x000fe2000f8e021f */
[----:B------:R-:W-:Y:S01]  /*01f0*/  ISETP.GE.U32.AND P1, PT, R0, R9, PT ;  /* 0x000000090000720c */ /* 0x000fe20003f26070 */
[----:B------:R-:W-:Y:S01]  /*0200*/  IMAD.SHL.U32 R27, R4, 0x4, RZ ;  /* 0x00000004041b7824 */ /* 0x000fe200078e00ff */
[----:B------:R-:W-:Y:S01]  /*0210*/  ISETP.GE.AND P0, PT, R5, RZ, PT ;  /* 0x000000ff0500720c */ /* 0x000fe20003f06270 */
[----:B------:R-:W-:Y:S01]  /*0220*/  IMAD.SHL.U32 R25, R31, 0x2, RZ ;  /* 0x000000021f197824 */ /* 0x000fe200078e00ff */
[----:B------:R-:W1:Y:S01]  /*0230*/  LDCU.64 UR36, c[0x0][0x358] ;  /* 0x00006b00ff2477ac */ /* 0x000e620008000a00 */
[----:B------:R-:W-:-:S03]  /*0240*/  IMAD.MOV.U32 R26, RZ, RZ, 0x1 ;  /* 0x00000001ff1a7424 */ /* 0x000fc600078e00ff */
[----:B------:R-:W-:-:S05]  /*0250*/  LOP3.LUT R25, RZ, R25, RZ, 0x33, !PT ;  /* 0x00000019ff197212 */ /* 0x000fca00078e33ff */
[----:B------:R-:W-:Y:S01]  /*0260*/  @P1 VIADD R29, R29, 0x1 ;  /* 0x000000011d1d1836 */ /* 0x000fe20000000000 */
[----:B0-----:R-:W-:-:S04]  /*0270*/  UIADD3 UR38, UP0, UPT, UR38, 0x4, URZ ;  /* 0x0000000426267890 */ /* 0x001fc8000ff1e0ff */
[----:B------:R-:W-:Y:S01]  /*0280*/  @!P0 IADD3 R29, PT, PT, -R29, RZ, RZ ;  /* 0x000000ff1d1d8210 */ /* 0x000fe20007ffe1ff */
[----:B------:R-:W-:Y:S01]  /*0290*/  UIADD3.X UR39, UPT, UPT, URZ, UR39, URZ, UP0, !UPT ;  /* 0x00000027ff277290 */ /* 0x000fe200087fe4ff */
[----:B------:R-:W-:-:S11]  /*02a0*/  @!P2 LOP3.LUT R29, RZ, R28, RZ, 0x33, !PT ;  /* 0x0000001cff1da212 */ /* 0x000fd600078e33ff */
.L_x_127:
[----:B------:R-:W-:-:S13]  /*02b0*/  ISETP.GE.AND P0, PT, R29, 0x1, PT ;  /* 0x000000011d00780c */ /* 0x000fda0003f06270 */
[----:B------:R-:W-:Y:S05]  /*02c0*/  @!P0 BRA `(.L_x_93) ;  /* 0x00000014008c8947 */ /* 0x000fea0003800000 */
[C---:B------:R-:W-:Y:S01]  /*02d0*/  LOP3.LUT R22, R26.reuse, 0xfffffff0, RZ, 0xc0, !PT ;  /* 0xfffffff01a167812 */ /* 0x040fe200078ec0ff */
[----:B------:R-:W-:Y:S01]  /*02e0*/  BSSY.RECONVERGENT B6, `(.L_x_93) ;  /* 0x0000161000067945 */ /* 0x000fe20003800200 */
[C---:B------:R-:W-:Y:S01]  /*02f0*/  VIADD R24, R26.reuse, 0xffffffff ;  /* 0xffffffff1a187836 */ /* 0x040fe20000000000 */
[----:B------:R-:W-:Y:S01]  /*0300*/  LEA R23, R31, 0x2, 0x1 ;  /* 0x000000021f177811 */ /* 0x000fe200078e08ff */
[----:B------:R-:W-:Y:S01]  /*0310*/  IMAD.MOV.U32 R18, RZ, RZ, RZ ;  /* 0x000000ffff127224 */ /* 0x000fe200078e00ff */
[----:B------:R-:W-:Y:S02]  /*0320*/  LOP3.LUT R19, R26, 0x3, RZ, 0xc0, !PT ;  /* 0x000000031a137812 */ /* 0x000fe400078ec0ff */
[----:B------:R-:W-:-:S07]  /*0330*/  IADD3 R2, PT, PT, -R22, RZ, RZ ;  /* 0x000000ff16027210 */ /* 0x000fce0007ffe1ff */
.L_x_126:
[----:B------:R-:W0:Y:S01]  /*0340*/  LDC R30, c[0x0][0x388] ;  /* 0x0000e200ff1e7b82 */ /* 0x000e220000000800 */
[-C--:B------:R-:W-:Y:S02]  /*0350*/  IMAD R3, R28, R18.reuse, R31 ;  /* 0x000000121c037224 */ /* 0x080fe400078e021f */
[----:B------:R-:W-:Y:S02]  /*0360*/  IMAD R5, R27, R18, R23 ;  /* 0x000000121b057224 */ /* 0x000fe400078e0217 */
[----:B------:R-:W-:Y:S02]  /*0370*/  IMAD R3, R3, R26, RZ ;  /* 0x0000001a03037224 */ /* 0x000fe400078e02ff */
[----:B------:R-:W-:Y:S02]  /*0380*/  IMAD R0, R26, R5, RZ ;  /* 0x000000051a007224 */ /* 0x000fe400078e02ff */
[----:B------:R-:W-:Y:S02]  /*0390*/  IMAD.SHL.U32 R35, R3, 0x2, RZ ;  /* 0x0000000203237824 */ /* 0x000fe400078e00ff */
[----:B------:R-:W-:-:S02]  /*03a0*/  IMAD.MOV R32, RZ, RZ, -R27 ;  /* 0x000000ffff207224 */ /* 0x000fc400078e0a1b */
[----:B------:R-:W-:Y:S02]  /*03b0*/  IMAD.IADD R33, R35, 0x1, R26 ;  /* 0x0000000123217824 */ /* 0x000fe400078e021a */
[----:B------:R-:W-:-:S03]  /*03c0*/  IMAD R32, R18, R32, R25 ;  /* 0x0000002012207224 */ /* 0x000fc600078e0219 */
[-C--:B0-----:R-:W-:Y:S02]  /*03d0*/  ISETP.GT.AND P0, PT, R33, R30.reuse, PT ;  /* 0x0000001e2100720c */ /* 0x081fe40003f04270 */
[----:B------:R-:W-:-:S05]  /*03e0*/  VIMNMX R3, PT, PT, R0, R30, PT ;  /* 0x0000001e00037248 */ /* 0x000fca0003fe0100 */
[----:B------:R-:W-:-:S06]  /*03f0*/  IMAD R32, R26, R32, R3 ;  /* 0x000000201a207224 */ /* 0x000fcc00078e0203 */
[----:B------:R-:W-:Y:S05]  /*0400*/  @P0 BRA `(.L_x_94) ;  /* 0x0000001400380947 */ /* 0x000fea0003800000 */
[----:B------:R-:W-:Y:S01]  /*0410*/  MOV R16, 0x30 ;  /* 0x0000003000107802 */ /* 0x000fe20000000f00 */
[----:B------:R-:W-:Y:S01]  /*0420*/  IMAD.WIDE R4, R26, 0x4, RZ ;  /* 0x000000041a047825 */ /* 0x000fe200078e02ff */
[----:B------:R-:W-:Y:S02]  /*0430*/  VIADDMNMX R30, R33, R26, R30, PT ;  /* 0x0000001a211e7246 */ /* 0x000fe4000380011e */
[----:B------:R0:W2:Y:S01]  /*0440*/  LDC.64 R6, c[0x4][R16] ;  /* 0x0100000010067b82 */ /* 0x0000a20000000a00 */
[----:B------:R-:W-:Y:S02]  /*0450*/  ISETP.GE.AND P0, PT, R24, RZ, PT ;  /* 0x000000ff1800720c */ /* 0x000fe40003f06270 */
[----:B------:R-:W-:Y:S02]  /*0460*/  IMAD.IADD R30, R30, 0x1, -R33 ;  /* 0x000000011e1e7824 */ /* 0x000fe400078e0a21 */
[----:B------:R-:W-:-:S09]  /*0470*/  P2R R0, PR, RZ, 0x1 ;  /* 0x00000001ff007803 */ /* 0x000fd20000000000 */
[----:B------:R-:W-:-:S07]  /*0480*/  LEPC R20, `(.L_x_95) ;  /* 0x000000001014794e */ /* 0x000fce0000000000 */
[----:B012---:R-:W-:Y:S05]  /*0490*/  CALL.ABS.NOINC R6 ;  /* 0x0000000006007343 */ /* 0x007fea0003c00000 */
.L_x_95:
[----:B------:R0:W1:Y:S01]  /*04a0*/  LDC.64 R6, c[0x4][R16] ;  /* 0x0100000010067b82 */ /* 0x0000620000000a00 */
[----:B------:R-:W-:Y:S01]  /*04b0*/  IMAD.WIDE R8, R30, 0x4, RZ ;  /* 0x000000041e087825 */ /* 0x000fe200078e02ff */
[----:B------:R-:W-:-:S03]  /*04c0*/  MOV R36, R4 ;  /* 0x0000000400247202 */ /* 0x000fc60000000f00 */
[----:B------:R-:W-:Y:S02]  /*04d0*/  IMAD.MOV.U32 R37, RZ, RZ, R5 ;  /* 0x000000ffff257224 */ /* 0x000fe400078e0005 */
[----:B------:R-:W-:Y:S02]  /*04e0*/  IMAD.MOV.U32 R4, RZ, RZ, R8 ;  /* 0x000000ffff047224 */ /* 0x000fe400078e0008 */
[----:B0-----:R-:W-:-:S07]  /*04f0*/  IMAD.MOV.U32 R5, RZ, RZ, R9 ;  /* 0x000000ffff057224 */ /* 0x001fce00078e0009 */
[----:B------:R-:W-:-:S07]  /*0500*/  LEPC R20, `(.L_x_96) ;  /* 0x000000001014794e */ /* 0x000fce0000000000 */
[----:B-1----:R-:W-:Y:S05]  /*0510*/  CALL.ABS.NOINC R6 ;  /* 0x0000000006007343 */ /* 0x002fea0003c00000 */
.L_x_96:
[----:B------:R-:W-:Y:S01]  /*0520*/  ISETP.GE.AND P6, PT, R24, RZ, PT ;  /* 0x000000ff1800720c */ /* 0x000fe20003fc6270 */
[----:B------:R-:W-:Y:S01]  /*0530*/  BSSY.RECONVERGENT B0, `(.L_x_97) ;  /* 0x0000088000007945 */ /* 0x000fe20003800200 */
[----:B------:R-:W-:Y:S01]  /*0540*/  IMAD.MOV.U32 R16, RZ, RZ, R4 ;  /* 0x000000ffff107224 */ /* 0x000fe200078e0004 */
[----:B------:R-:W-:-:S10]  /*0550*/  MOV R17, R5 ;  /* 0x0000000500117202 */ /* 0x000fd40000000f00 */
[----:B------:R-:W-:Y:S05]  /*0560*/  @!P6 BRA `(.L_x_98) ;  /* 0x000000080010e947 */ /* 0x000fea0003800000 */
[----:B------:R-:W-:Y:S01]  /*0570*/  ISETP.GE.U32.AND P0, PT, R26, 0x10, PT ;  /* 0x000000101a00780c */ /* 0x000fe20003f06070 */
[----:B------:R-:W-:Y:S01]  /*0580*/  BSSY.RECONVERGENT B1, `(.L_x_99) ;  /* 0x000003a000017945 */ /* 0x000fe20003800200 */
[----:B------:R-:W-:Y:S01]  /*0590*/  SHF.R.S32.HI R0, RZ, 0x1f, R35 ;  /* 0x0000001fff007819 */ /* 0x000fe20000011423 */
[----:B------:R-:W-:-:S10]  /*05a0*/  IMAD.MOV.U32 R3, RZ, RZ, RZ ;  /* 0x000000ffff037224 */ /* 0x000fd400078e00ff */
[----:B------:R-:W-:Y:S05]  /*05b0*/  @!P0 BRA `(.L_x_100) ;  /* 0x0000000000d88947 */ /* 0x000fea0003800000 */
[----:B------:R-:W0:Y:S01]  /*05c0*/  LDCU.64 UR4, c[0x0][0x380] ;  /* 0x00007000ff0477ac */ /* 0x000e220008000a00 */
[----:B------:R-:W-:Y:S01]  /*05d0*/  IADD3 R8, P2, PT, R36, 0x20, RZ ;  /* 0x0000002024087810 */ /* 0x000fe20007f5e0ff */
[----:B------:R-:W-:Y:S01]  /*05e0*/  BSSY.RECONVERGENT B2, `(.L_x_101) ;  /* 0x0000032000027945 */ /* 0x000fe20003800200 */
[----:B------:R-:W-:-:S03]  /*05f0*/  IMAD.MOV.U32 R3, RZ, RZ, R2 ;  /* 0x000000ffff037224 */ /* 0x000fc600078e0002 */
[----:B------:R-:W-:Y:S01]  /*0600*/  IMAD.X R21, RZ, RZ, R37, P2 ;  /* 0x000000ffff157224 */ /* 0x000fe200010e0625 */
[----:B0-----:R-:W-:-:S04]  /*0610*/  LEA R10, P0, R35, UR4, 0x2 ;  /* 0x00000004230a7c11 */ /* 0x001fc8000f8010ff */
[----:B------:R-:W-:Y:S02]  /*0620*/  IADD3 R10, P1, PT, R10, 0x20, RZ ;  /* 0x000000200a0a7810 */ /* 0x000fe40007f3e0ff */
[----:B------:R-:W-:-:S05]  /*0630*/  LEA.HI.X R9, R35, UR5, R0, 0x2, P0 ;  /* 0x0000000523097c11 */ /* 0x000fca00080f1400 */
[----:B------:R-:W-:-:S07]  /*0640*/  IMAD.X R9, RZ, RZ, R9, P1 ;  /* 0x000000ffff097224 */ /* 0x000fce00008e0609 */
.L_x_102:
        /* <DEDUP_REMOVED lines=43> */
[----:B------:R-:W-:Y:S05]  /*0900*/  BSYNC.RECONVERGENT B2 ;  /* 0x0000000000027941 */ /* 0x000fea0003800200 */
.L_x_101:
[----:B------:R-:W-:-:S07]  /*0910*/  IMAD.MOV.U32 R3, RZ, RZ, R22 ;  /* 0x000000ffff037224 */ /* 0x000fce00078e0016 */
.L_x_100:
[----:B------:R-:W-:Y:S05]  /*0920*/  BSYNC.RECONVERGENT B1 ;  /* 0x0000000000017941 */ /* 0x000fea0003800200 */
.L_x_99:
[----:B-1----:R-:W-:-:S04]  /*0930*/  LOP3.LUT R4, R26, 0xf, RZ, 0xc0, !PT ;  /* 0x0000000f1a047812 */ /* 0x002fc800078ec0ff */
[----:B------:R-:W-:-:S13]  /*0940*/  ISETP.NE.AND P0, PT, R4, RZ, PT ;  /* 0x000000ff0400720c */ /* 0x000fda0003f05270 */
[----:B------:R-:W-:Y:S05]  /*0950*/  @!P0 BRA `(.L_x_98) ;  /* 0x0000000400148947 */ /* 0x000fea0003800000 */
[----:B------:R-:W-:Y:S01]  /*0960*/  VIADD R4, R4, 0xffffffff ;  /* 0xffffffff04047836 */ /* 0x000fe20000000000 */
[----:B------:R-:W-:Y:S01]  /*0970*/  LOP3.LUT R8, R26, 0x7, RZ, 0xc0, !PT ;  /* 0x000000071a087812 */ /* 0x000fe200078ec0ff */
[----:B------:R-:W-:Y:S03]  /*0980*/  BSSY.RECONVERGENT B1, `(.L_x_103) ;  /* 0x000001b000017945 */ /* 0x000fe60003800200 */
[----:B------:R-:W-:Y:S02]  /*0990*/  ISETP.GE.U32.AND P1, PT, R4, 0x7, PT ;  /* 0x000000070400780c */ /* 0x000fe40003f26070 */
[----:B------:R-:W-:-:S11]  /*09a0*/  ISETP.NE.AND P0, PT, R8, RZ, PT ;  /* 0x000000ff0800720c */ /* 0x000fd60003f05270 */
[----:B------:R-:W-:Y:S05]  /*09b0*/  @!P1 BRA `(.L_x_104) ;  /* 0x00000000005c9947 */ /* 0x000fea0003800000 */
[----:B------:R-:W0:Y:S01]  /*09c0*/  LDCU.64 UR4, c[0x0][0x380] ;  /* 0x00007000ff0477ac */ /* 0x000e220008000a00 */
[----:B------:R-:W-:-:S05]  /*09d0*/  IADD3 R4, P1, PT, R35, R3, RZ ;  /* 0x0000000323047210 */ /* 0x000fca0007f3e0ff */
[----:B------:R-:W-:Y:S01]  /*09e0*/  IMAD.X R5, RZ, RZ, R0, P1 ;  /* 0x000000ffff057224 */ /* 0x000fe200008e0600 */
        /* <DEDUP_REMOVED lines=18> */
[----:B------:R-:W-:-:S03]  /*0b10*/  IADD3 R3, PT, PT, R3, 0x8, RZ ;  /* 0x0000000803037810 */ /* 0x000fc60007ffe0ff */
[----:B---3--:R2:W-:Y:S04]  /*0b20*/  ST.E desc[UR36][R4.64+0x1c], R11 ;  /* 0x00001c0b04007985 */ /* 0x0085e8000c101924 */
.L_x_104:
[----:B------:R-:W-:Y:S05]  /*0b30*/  BSYNC.RECONVERGENT B1 ;  /* 0x0000000000017941 */ /* 0x000fea0003800200 */
.L_x_103:
[----:B------:R-:W-:Y:S05]  /*0b40*/  @!P0 BRA `(.L_x_98) ;  /* 0x0000000000988947 */ /* 0x000fea0003800000 */
[----:B------:R-:W-:Y:S01]  /*0b50*/  VIADD R8, R8, 0xffffffff ;  /* 0xffffffff08087836 */ /* 0x000fe20000000000 */
[----:B------:R-:W-:Y:S01]  /*0b60*/  BSSY.RECONVERGENT B1, `(.L_x_105) ;  /* 0x0000013000017945 */ /* 0x000fe20003800200 */
[----:B------:R-:W-:-:S03]  /*0b70*/  ISETP.NE.AND P0, PT, R19, RZ, PT ;  /* 0x000000ff1300720c */ /* 0x000fc60003f05270 */
[----:B------:R-:W-:-:S13]  /*0b80*/  ISETP.GE.U32.AND P1, PT, R8, 0x3, PT ;  /* 0x000000030800780c */ /* 0x000fda0003f26070 */
[----:B------:R-:W-:Y:S05]  /*0b90*/  @!P1 BRA `(.L_x_106) ;  /* 0x00000000003c9947 */ /* 0x000fea0003800000 */
[----:B------:R-:W0:Y:S01]  /*0ba0*/  LDCU.64 UR4, c[0x0][0x380] ;  /* 0x00007000ff0477ac */ /* 0x000e220008000a00 */
[----:B--2---:R-:W-:-:S05]  /*0bb0*/  IADD3 R4, P1, PT, R35, R3, RZ ;  /* 0x0000000323047210 */ /* 0x004fca0007f3e0ff */
        /* <DEDUP_REMOVED lines=11> */
[----:B------:R-:W-:-:S03]  /*0c70*/  VIADD R3, R3, 0x4 ;  /* 0x0000000403037836 */ /* 0x000fc60000000000 */
[----:B--2---:R0:W-:Y:S04]  /*0c80*/  ST.E desc[UR36][R4.64+0xc], R15 ;  /* 0x00000c0f04007985 */ /* 0x0041e8000c101924 */
.L_x_106:
[----:B------:R-:W-:Y:S05]  /*0c90*/  BSYNC.RECONVERGENT B1 ;  /* 0x0000000000017941 */ /* 0x000fea0003800200 */
.L_x_105:
[----:B------:R-:W-:Y:S05]  /*0ca0*/  @!P0 BRA `(.L_x_98) ;  /* 0x0000000000408947 */ /* 0x000fea0003800000 */
[----:B------:R-:W1:Y:S01]  /*0cb0*/  LDCU.64 UR4, c[0x0][0x380] ;  /* 0x00007000ff0477ac */ /* 0x000e620008000a00 */
[----:B0-2---:R-:W-:-:S05]  /*0cc0*/  IADD3 R4, P0, PT, R35, R3, RZ ;  /* 0x0000000323047210 */ /* 0x005fca0007f1e0ff */
[----:B------:R-:W-:Y:S01]  /*0cd0*/  IMAD.X R5, RZ, RZ, R0, P0 ;  /* 0x000000ffff057224 */ /* 0x000fe200000e0600 */
[----:B-1----:R-:W-:-:S04]  /*0ce0*/  LEA R6, P0, R4, UR4, 0x2 ;  /* 0x0000000404067c11 */ /* 0x002fc8000f8010ff */
[----:B------:R-:W-:-:S05]  /*0cf0*/  LEA.HI.X R7, R4, UR5, R5, 0x2, P0 ;  /* 0x0000000504077c11 */ /* 0x000fca00080f1405 */
[----:B------:R-:W2:Y:S01]  /*0d00*/  LDG.E R9, desc[UR36][R6.64] ;  /* 0x0000002406097981 */ /* 0x000ea2000c1e1900 */
[----:B------:R-:W-:Y:S01]  /*0d10*/  IMAD.WIDE.U32 R4, R3, 0x4, R36 ;  /* 0x0000000403047825 */ /* 0x000fe200078e0024 */
[----:B------:R-:W-:-:S04]  /*0d20*/  ISETP.NE.AND P0, PT, R19, 0x1, PT ;  /* 0x000000011300780c */ /* 0x000fc80003f05270 */
[----:B--2---:R1:W-:Y:S09]  /*0d30*/  ST.E desc[UR36][R4.64], R9 ;  /* 0x0000000904007985 */ /* 0x0043f2000c101924 */
[----:B------:R-:W-:Y:S05]  /*0d40*/  @!P0 BRA `(.L_x_98) ;  /* 0x0000000000188947 */ /* 0x000fea0003800000 */
[----:B------:R-:W2:Y:S01]  /*0d50*/  LDG.E R3, desc[UR36][R6.64+0x4] ;  /* 0x0000042406037981 */ /* 0x000ea2000c1e1900 */
[----:B------:R-:W-:-:S03]  /*0d60*/  ISETP.NE.AND P0, PT, R19, 0x2, PT ;  /* 0x000000021300780c */ /* 0x000fc60003f05270 */
[----:B--2---:R3:W-:Y:S10]  /*0d70*/  ST.E desc[UR36][R4.64+0x4], R3 ;  /* 0x0000040304007985 */ /* 0x0047f4000c101924 */
[----:B------:R-:W-:Y:S05]  /*0d80*/  @!P0 BRA `(.L_x_98) ;  /* 0x0000000000088947 */ /* 0x000fea0003800000 */
[----:B------:R-:W2:Y:S04]  /*0d90*/  LDG.E R7, desc[UR36][R6.64+0x8] ;  /* 0x0000082406077981 */ /* 0x000ea8000c1e1900 */
[----:B--2---:R4:W-:Y:S02]  /*0da0*/  ST.E desc[UR36][R4.64+0x8], R7 ;  /* 0x0000080704007985 */ /* 0x0049e4000c101924 */
.L_x_98:
[----:B------:R-:W-:Y:S05]  /*0db0*/  BSYNC.RECONVERGENT B0 ;  /* 0x0000000000007941 */ /* 0x000fea0003800200 */
.L_x_97:
[----:B------:R-:W-:Y:S01]  /*0dc0*/  ISETP.GE.AND P0, PT, R30, 0x1, PT ;  /* 0x000000011e00780c */ /* 0x000fe20003f06270 */
[----:B------:R-:W-:-:S12]  /*0dd0*/  BSSY.RECONVERGENT B0, `(.L_x_107) ;  /* 0x0000038000007945 */ /* 0x000fd80003800200 */
[----:B------:R-:W-:Y:S05]  /*0de0*/  @!P0 BRA `(.L_x_108) ;  /* 0x0000000000d88947 */ /* 0x000fea0003800000 */
[C---:B------:R-:W-:Y:S01]  /*0df0*/  IADD3 R0, PT, PT, R32.reuse, -0x1, RZ ;  /* 0xffffffff20007810 */ /* 0x040fe20007ffe0ff */
[----:B------:R-:W-:Y:S01]  /*0e00*/  BSSY.RECONVERGENT B1, `(.L_x_109) ;  /* 0x0000019000017945 */ /* 0x000fe20003800200 */
[----:B------:R-:W-:Y:S02]  /*0e10*/  LOP3.LUT R8, R32, 0x3, RZ, 0xc0, !PT ;  /* 0x0000000320087812 */ /* 0x000fe400078ec0ff */
[----:B------:R-:W-:Y:S01]  /*0e20*/  ISETP.GE.U32.AND P2, PT, R0, 0x3, PT ;  /* 0x000000030000780c */ /* 0x000fe20003f46070 */
[----:B------:R-:W-:Y:S01]  /*0e30*/  IMAD.MOV.U32 R0, RZ, RZ, RZ ;  /* 0x000000ffff007224 */ /* 0x000fe200078e00ff */
[----:B------:R-:W-:-:S11]  /*0e40*/  ISETP.NE.AND P1, PT, R8, RZ, PT ;  /* 0x000000ff0800720c */ /* 0x000fd60003f25270 */
[----:B------:R-:W-:Y:S05]  /*0e50*/  @!P2 BRA `(.L_x_110) ;  /* 0x00000000004ca947 */ /* 0x000fea0003800000 */
[----:B------:R-:W-:Y:S01]  /*0e60*/  LOP3.LUT R0, R32, 0xfffffffc, RZ, 0xc0, !PT ;  /* 0xfffffffc20007812 */ /* 0x000fe200078ec0ff */
[----:B---3--:R-:W-:Y:S01]  /*0e70*/  IMAD.MOV.U32 R3, RZ, RZ, RZ ;  /* 0x000000ffff037224 */ /* 0x008fe200078e00ff */
[----:B--2---:R-:W-:-:S07]  /*0e80*/  SHF.R.S32.HI R10, RZ, 0x1f, R33 ;  /* 0x0000001fff0a7819 */ /* 0x004fce0000011421 */
.L_x_111:
[----:B01--4-:R-:W-:-:S05]  /*0e90*/  IADD3 R4, P2, PT, R33, R3, RZ ;  /* 0x0000000321047210 */ /* 0x013fca0007f5e0ff */
[----:B------:R-:W-:Y:S01]  /*0ea0*/  IMAD.X R5, RZ, RZ, R10, P2 ;  /* 0x000000ffff057224 */ /* 0x000fe200010e060a */
        /* <DEDUP_REMOVED lines=14> */
.L_x_110:
[----:B------:R-:W-:Y:S05]  /*0f90*/  BSYNC.RECONVERGENT B1 ;  /* 0x0000000000017941 */ /* 0x000fea0003800200 */
.L_x_109:
[----:B------:R-:W-:Y:S05]  /*0fa0*/  @!P1 BRA `(.L_x_108) ;  /* 0x0000000000689947 */ /* 0x000fea0003800000 */
[----:B012---:R-:W-:Y:S02]  /*0fb0*/  SHF.R.S32.HI R9, RZ, 0x1f, R33 ;  /* 0x0000001fff097819 */ /* 0x007fe40000011421 */
[----:B---3--:R-:W-:-:S04]  /*0fc0*/  IADD3 R3, P1, PT, R33, R0, RZ ;  /* 0x0000000021037210 */ /* 0x008fc80007f3e0ff */
[----:B----4-:R-:W-:Y:S02]  /*0fd0*/  IADD3.X R4, PT, PT, RZ, R9, RZ, P1, !PT ;  /* 0x00000009ff047210 */ /* 0x010fe40000ffe4ff */
[----:B------:R-:W-:-:S04]  /*0fe0*/  LEA R6, P1, R3, UR38, 0x2 ;  /* 0x0000002603067c11 */ /* 0x000fc8000f8210ff */
[----:B------:R-:W-:-:S06]  /*0ff0*/  LEA.HI.X R7, R3, UR39, R4, 0x2, P1 ;  /* 0x0000002703077c11 */ /* 0x000fcc00088f1404 */
[----:B------:R-:W2:Y:S01]  /*1000*/  LDG.E R7, desc[UR36][R6.64+-0x4] ;  /* 0xfffffc2406077981 */ /* 0x000ea2000c1e1900 */
[----:B------:R-:W-:Y:S01]  /*1010*/  IMAD.WIDE.U32 R4, R0, 0x4, R16 ;  /* 0x0000000400047825 */ /* 0x000fe200078e0010 */
[----:B------:R-:W-:-:S04]  /*1020*/  ISETP.NE.AND P1, PT, R8, 0x1, PT ;  /* 0x000000010800780c */ /* 0x000fc80003f25270 */
[----:B--2---:R0:W-:Y:S09]  /*1030*/  ST.E desc[UR36][R4.64], R7 ;  /* 0x0000000704007985 */ /* 0x0041f2000c101924 */
[----:B------:R-:W-:Y:S05]  /*1040*/  @!P1 BRA `(.L_x_108) ;  /* 0x0000000000409947 */ /* 0x000fea0003800000 */
[----:B------:R-:W-:-:S05]  /*1050*/  VIADD R6, R0, 0x1 ;  /* 0x0000000100067836 */ /* 0x000fca0000000000 */
[----:B------:R-:W-:-:S05]  /*1060*/  IADD3 R3, P1, PT, R33, R6, RZ ;  /* 0x0000000621037210 */ /* 0x000fca0007f3e0ff */
[----:B------:R-:W-:Y:S01]  /*1070*/  IMAD.X R10, RZ, RZ, R9, P1 ;  /* 0x000000ffff0a7224 */ /* 0x000fe200008e0609 */
[----:B------:R-:W-:-:S04]  /*1080*/  LEA R6, P1, R3, UR38, 0x2 ;  /* 0x0000002603067c11 */ /* 0x000fc8000f8210ff */
[----:B0-----:R-:W-:-:S06]  /*1090*/  LEA.HI.X R7, R3, UR39, R10, 0x2, P1 ;  /* 0x0000002703077c11 */ /* 0x001fcc00088f140a */
[----:B------:R-:W2:Y:S01]  /*10a0*/  LDG.E R7, desc[UR36][R6.64+-0x4] ;  /* 0xfffffc2406077981 */ /* 0x000ea2000c1e1900 */
[----:B------:R-:W-:-:S03]  /*10b0*/  ISETP.NE.AND P1, PT, R8, 0x2, PT ;  /* 0x000000020800780c */ /* 0x000fc60003f25270 */
[----:B--2---:R0:W-:Y:S10]  /*10c0*/  ST.E desc[UR36][R4.64+0x4], R7 ;  /* 0x0000040704007985 */ /* 0x0041f4000c101924 */
[----:B------:R-:W-:Y:S05]  /*10d0*/  @!P1 BRA `(.L_x_108) ;  /* 0x00000000001c9947 */ /* 0x000fea0003800000 */
[----:B------:R-:W-:-:S05]  /*10e0*/  VIADD R0, R0, 0x2 ;  /* 0x0000000200007836 */ /* 0x000fca0000000000 */
[----:B------:R-:W-:-:S05]  /*10f0*/  IADD3 R0, P1, PT, R33, R0, RZ ;  /* 0x0000000021007210 */ /* 0x000fca0007f3e0ff */
[----:B------:R-:W-:Y:S01]  /*1100*/  IMAD.X R3, RZ, RZ, R9, P1 ;  /* 0x000000ffff037224 */ /* 0x000fe200008e0609 */
[----:B------:R-:W-:-:S04]  /*1110*/  LEA R6, P1, R0, UR38, 0x2 ;  /* 0x0000002600067c11 */ /* 0x000fc8000f8210ff */
[----:B0-----:R-:W-:-:S06]  /*1120*/  LEA.HI.X R7, R0, UR39, R3, 0x2, P1 ;  /* 0x0000002700077c11 */ /* 0x001fcc00088f1403 */
[----:B------:R-:W2:Y:S04]  /*1130*/  LDG.E R7, desc[UR36][R6.64+-0x4] ;  /* 0xfffffc2406077981 */ /* 0x000ea8000c1e1900 */
[----:B--2---:R0:W-:Y:S02]  /*1140*/  ST.E desc[UR36][R4.64+0x8], R7 ;  /* 0x0000080704007985 */ /* 0x0041e4000c101924 */
.L_x_108:
[----:B------:R-:W-:Y:S05]  /*1150*/  BSYNC.RECONVERGENT B0 ;  /* 0x0000000000007941 */ /* 0x000fea0003800200 */
.L_x_107:
[----:B01234-:R-:W0:Y:S01]  /*1160*/  LDC.64 R4, c[0x0][0x380] ;  /* 0x0000e000ff047b82 */ /* 0x01fe220000000a00 */
[----:B------:R-:W-:Y:S01]  /*1170*/  ISETP.LT.OR P0, PT, R24, RZ, !P0 ;  /* 0x000000ff1800720c */ /* 0x000fe20004701670 */
[----:B------:R-:W-:Y:S01]  /*1180*/  BSSY.RECONVERGENT B0, `(.L_x_112) ;  /* 0x000001c000007945 */ /* 0x000fe20003800200 */
[----:B------:R-:W-:Y:S02]  /*1190*/  HFMA2 R13, -RZ, RZ, 0, 0 ;  /* 0x00000000ff0d7431 */ /* 0x000fe400000001ff */
[----:B------:R-:W-:Y:S02]  /*11a0*/  IMAD.MOV.U32 R3, RZ, RZ, RZ ;  /* 0x000000ffff037224 */ /* 0x000fe400078e00ff */
[----:B------:R-:W-:Y:S02]  /*11b0*/  IMAD.MOV.U32 R15, RZ, RZ, RZ ;  /* 0x000000ffff0f7224 */ /* 0x000fe400078e00ff */
[----:B0-----:R-:W-:-:S05]  /*11c0*/  IMAD.WIDE R4, R35, 0x4, R4 ;  /* 0x0000000423047825 */ /* 0x001fca00078e0204 */
[----:B------:R-:W-:Y:S05]  /*11d0*/  @P0 BRA `(.L_x_113) ;  /* 0x0000000000580947 */ /* 0x000fea0003800000 */
[----:B------:R-:W-:Y:S01]  /*11e0*/  IMAD.MOV.U32 R15, RZ, RZ, RZ ;  /* 0x000000ffff0f7224 */ /* 0x000fe200078e00ff */
[----:B------:R-:W-:Y:S01]  /*11f0*/  MOV R13, RZ ;  /* 0x000000ff000d7202 */ /* 0x000fe20000000f00 */
[----:B------:R-:W-:-:S07]  /*1200*/  IMAD.MOV.U32 R3, RZ, RZ, RZ ;  /* 0x000000ffff037224 */ /* 0x000fce00078e00ff */
.L_x_114:
[----:B------:R-:W-:-:S04]  /*1210*/  IMAD.WIDE.U32 R8, R13, 0x4, R36 ;  /* 0x000000040d087825 */ /* 0x000fc800078e0024 */
[----:B------:R-:W-:Y:S02]  /*1220*/  IMAD.WIDE.U32 R6, R3, 0x4, R16 ;  /* 0x0000000403067825 */ /* 0x000fe400078e0010 */
[----:B------:R-:W2:Y:S04]  /*1230*/  LD.E R8, desc[UR36][R8.64] ;  /* 0x0000002408087980 */ /* 0x000ea8000c101900 */
[----:B------:R-:W2:Y:S01]  /*1240*/  LD.E R7, desc[UR36][R6.64] ;  /* 0x0000002406077980 */ /* 0x000ea2000c101900 */
[C---:B------:R-:W-:Y:S01]  /*1250*/  IMAD.WIDE.U32 R10, R15.reuse, 0x4, R4 ;  /* 0x000000040f0a7825 */ /* 0x040fe200078e0004 */
        /* <DEDUP_REMOVED lines=10> */
[----:B------:R-:W-:Y:S01]  /*1300*/  ISETP.GE.AND P0, PT, R33, R30, PT ;  /* 0x0000001e2100720c */ /* 0x000fe20003f06270 */
[----:B------:R-:W-:Y:S01]  /*1310*/  IMAD.MOV.U32 R13, RZ, RZ, R21 ;  /* 0x000000ffff0d7224 */ /* 0x000fe200078e0015 */
[----:B------:R-:W-:-:S13]  /*1320*/  ISETP.LE.AND P1, PT, R21, R24, PT ;  /* 0x000000181500720c */ /* 0x000fda0003f23270 */
[----:B0-----:R-:W-:Y:S05]  /*1330*/  @!P0 BRA P1, `(.L_x_114) ;  /* 0xfffffffc00b48947 */ /* 0x001fea000083ffff */
.L_x_113:
[----:B------:R-:W-:Y:S05]  /*1340*/  BSYNC.RECONVERGENT B0 ;  /* 0x0000000000007941 */ /* 0x000fea0003800200 */
.L_x_112:
[----:B------:R-:W-:Y:S01]  /*1350*/  ISETP.GT.AND P0, PT, R13, R24, PT ;  /* 0x000000180d00720c */ /* 0x000fe20003f04270 */
[----:B------:R-:W-:Y:S01]  /*1360*/  BSSY.RECONVERGENT B0, `(.L_x_115) ;  /* 0x000003c000007945 */ /* 0x000fe20003800200 */
[----:B------:R-:W-:-:S11]  /*1370*/  IMAD.MOV.U32 R35, RZ, RZ, R15 ;  /* 0x000000ffff237224 */ /* 0x000fd600078e000f */
[----:B------:R-:W-:Y:S05]  /*1380*/  @P0 BRA `(.L_x_116) ;  /* 0x0000000000e40947 */ /* 0x000fea0003800000 */
[--C-:B------:R-:W-:Y:S01]  /*1390*/  IMAD.IADD R0, R26, 0x1, -R13.reuse ;  /* 0x000000011a007824 */ /* 0x100fe200078e0a0d */
[----:B------:R-:W-:Y:S01]  /*13a0*/  BSSY.RECONVERGENT B1, `(.L_x_117) ;  /* 0x000001d000017945 */ /* 0x000fe20003800200 */
[----:B------:R-:W-:Y:S01]  /*13b0*/  MOV R21, R15 ;  /* 0x0000000f00157202 */ /* 0x000fe20000000f00 */
[----:B------:R-:W-:Y:S02]  /*13c0*/  IMAD.MOV.U32 R33, RZ, RZ, R13 ;  /* 0x000000ffff217224 */ /* 0x000fe400078e000d */
[----:B------:R-:W-:Y:S02]  /*13d0*/  LOP3.LUT P0, R10, R0, 0x3, RZ, 0xc0, !PT ;  /* 0x00000003000a7812 */ /* 0x000fe4000780c0ff */
[----:B------:R-:W-:-:S11]  /*13e0*/  IADD3 R0, PT, PT, -R13, R26, R15 ;  /* 0x0000001a0d007210 */ /* 0x000fd60007ffe10f */
[----:B------:R-:W-:Y:S05]  /*13f0*/  @!P0 BRA `(.L_x_118) ;  /* 0x00000000005c8947 */ /* 0x000fea0003800000 */
[----:B------:R-:W-:-:S05]  /*1400*/  IMAD.WIDE R6, R13, 0x4, R36 ;  /* 0x000000040d067825 */ /* 0x000fca00078e0224 */
[----:B------:R-:W2:Y:S01]  /*1410*/  LD.E R11, desc[UR36][R6.64] ;  /* 0x00000024060b7980 */ /* 0x000ea2000c101900 */
[----:B------:R-:W-:Y:S01]  /*1420*/  IMAD.WIDE.U32 R8, R15, 0x4, R4 ;  /* 0x000000040f087825 */ /* 0x000fe200078e0004 */
[----:B------:R-:W-:-:S03]  /*1430*/  ISETP.NE.AND P0, PT, R10, 0x1, PT ;  /* 0x000000010a00780c */ /* 0x000fc60003f05270 */
[----:B------:R-:W-:Y:S02]  /*1440*/  VIADD R21, R15, 0x1 ;  /* 0x000000010f157836 */ /* 0x000fe40000000000 */
[----:B------:R-:W-:Y:S02]  /*1450*/  VIADD R33, R13, 0x1 ;  /* 0x000000010d217836 */ /* 0x000fe40000000000 */
        /* <DEDUP_REMOVED lines=17> */
.L_x_118:
[----:B------:R-:W-:Y:S05]  /*1570*/  BSYNC.RECONVERGENT B1 ;  /* 0x0000000000017941 */ /* 0x000fea0003800200 */
.L_x_117:
[----:B------:R-:W-:-:S05]  /*1580*/  IMAD.IADD R6, R13, 0x1, -R26 ;  /* 0x000000010d067824 */ /* 0x000fca00078e0a1a */
[----:B------:R-:W-:-:S13]  /*1590*/  ISETP.GT.U32.AND P0, PT, R6, -0x4, PT ;  /* 0xfffffffc0600780c */ /* 0x000fda0003f04070 */
[----:B------:R-:W-:Y:S05]  /*15a0*/  @P0 BRA `(.L_x_116) ;  /* 0x00000000005c0947 */ /* 0x000fea0003800000 */
[----:B------:R-:W-:Y:S01]  /*15b0*/  BSSY.RECONVERGENT B1, `(.L_x_119) ;  /* 0x0000015000017945 */ /* 0x000fe20003800200 */
.L_x_120:
[----:B--2---:R-:W-:-:S05]  /*15c0*/  IMAD.WIDE R6, R33, 0x4, R36 ;  /* 0x0000000421067825 */ /* 0x004fca00078e0224 */
[----:B------:R-:W2:Y:S01]  /*15d0*/  LD.E R15, desc[UR36][R6.64] ;  /* 0x00000024060f7980 */ /* 0x000ea2000c101900 */
[----:B01-3--:R-:W-:-:S04]  /*15e0*/  IMAD.WIDE.U32 R8, R21, 0x4, R4 ;  /* 0x0000000415087825 */ /* 0x00bfc800078e0004 */
[----:B------:R-:W-:Y:S01]  /*15f0*/  VIADD R11, R21, 0x1 ;  /* 0x00000001150b7836 */ /* 0x000fe20000000000 */
[----:B--2---:R0:W-:Y:S04]  /*1600*/  STG.E desc[UR36][R8.64], R15 ;  /* 0x0000000f08007986 */ /* 0x0041e8000c101924 */
[----:B------:R-:W2:Y:S01]  /*1610*/  LD.E R35, desc[UR36][R6.64+0x4] ;  /* 0x0000042406237980 */ /* 0x000ea2000c101900 */
[----:B------:R-:W-:-:S04]  /*1620*/  IMAD.WIDE.U32 R10, R11, 0x4, R4 ;  /* 0x000000040b0a7825 */ /* 0x000fc800078e0004 */
[----:B------:R-:W-:Y:S01]  /*1630*/  VIADD R13, R21, 0x2 ;  /* 0x00000002150d7836 */ /* 0x000fe20000000000 */
[----:B--2---:R3:W-:Y:S04]  /*1640*/  STG.E desc[UR36][R10.64], R35 ;  /* 0x000000230a007986 */ /* 0x0047e8000c101924 */
[----:B------:R-:W2:Y:S01]  /*1650*/  LD.E R14, desc[UR36][R6.64+0x8] ;  /* 0x00000824060e7980 */ /* 0x000ea2000c101900 */
[----:B------:R-:W-:-:S04]  /*1660*/  IMAD.WIDE.U32 R12, R13, 0x4, R4 ;  /* 0x000000040d0c7825 */ /* 0x000fc800078e0004 */
[C---:B------:R-:W-:Y:S01]  /*1670*/  VIADD R20, R21.reuse, 0x3 ;  /* 0x0000000315147836 */ /* 0x040fe20000000000 */
[----:B--2---:R3:W-:Y:S04]  /*1680*/  STG.E desc[UR36][R12.64], R14 ;  /* 0x0000000e0c007986 */ /* 0x0047e8000c101924 */
[----:B------:R-:W2:Y:S01]  /*1690*/  LD.E R32, desc[UR36][R6.64+0xc] ;  /* 0x00000c2406207980 */ /* 0x000ea2000c101900 */
[----:B0-----:R-:W-:Y:S01]  /*16a0*/  IMAD.WIDE.U32 R8, R20, 0x4, R4 ;  /* 0x0000000414087825 */ /* 0x001fe200078e0004 */
[----:B------:R-:W-:-:S03]  /*16b0*/  IADD3 R21, PT, PT, R21, 0x4, RZ ;  /* 0x0000000415157810 */ /* 0x000fc60007ffe0ff */
[----:B------:R-:W-:Y:S01]  /*16c0*/  VIADD R33, R33, 0x4 ;  /* 0x0000000421217836 */ /* 0x000fe20000000000 */
[----:B------:R-:W-:Y:S01]  /*16d0*/  ISETP.NE.AND P0, PT, R21, R0, PT ;  /* 0x000000001500720c */ /* 0x000fe20003f05270 */
[----:B--2---:R3:W-:-:S12]  /*16e0*/  STG.E desc[UR36][R8.64], R32 ;  /* 0x0000002008007986 */ /* 0x0047d8000c101924 */
[----:B------:R-:W-:Y:S05]  /*16f0*/  @P0 BRA `(.L_x_120) ;  /* 0xfffffffc00b00947 */ /* 0x000fea000383ffff */
[----:B------:R-:W-:Y:S05]  /*1700*/  BSYNC.RECONVERGENT B1 ;  /* 0x0000000000017941 */ /* 0x000fea0003800200 */
.L_x_119:
[----:B---3--:R-:W-:-:S07]  /*1710*/  IMAD.MOV.U32 R35, RZ, RZ, R0 ;  /* 0x000000ffff237224 */ /* 0x008fce00078e0000 */
.L_x_116:
[----:B------:R-:W-:Y:S05]  /*1720*/  BSYNC.RECONVERGENT B0 ;  /* 0x0000000000007941 */ /* 0x000fea0003800200 */
.L_x_115:
[----:B------:R-:W-:Y:S01]  /*1730*/  MOV R32, 0x38 ;  /* 0x0000003800207802 */ /* 0x000fe20000000f00 */
[----:B------:R-:W-:Y:S01]  /*1740*/  BSSY.RECONVERGENT B0, `(.L_x_121) ;  /* 0x000000c000007945 */ /* 0x000fe20003800200 */
[----:B------:R-:W-:Y:S02]  /*1750*/  ISETP.GE.AND P0, PT, R3, R30, PT ;  /* 0x0000001e0300720c */ /* 0x000fe40003f06270 */
[----:B--2---:R2:W3:Y:S11]  /*1760*/  LDC.64 R6, c[0x4][R32] ;  /* 0x0100000020067b82 */ /* 0x0044f60000000a00 */
[----:B--2---:R-:W-:Y:S05]  /*1770*/  @P0 BRA `(.L_x_122) ;  /* 0x0000000000200947 */ /* 0x004fea0003800000 */
.L_x_123:
[----:B012---:R-:W-:-:S06]  /*1780*/  IMAD.WIDE R10, R3, 0x4, R16 ;  /* 0x00000004030a7825 */ /* 0x007fcc00078e0210 */
[----:B------:R-:W2:Y:S01]  /*1790*/  LD.E R11, desc[UR36][R10.64] ;  /* 0x000000240a0b7980 */ /* 0x000ea2000c101900 */
[C---:B------:R-:W-:Y:S01]  /*17a0*/  IMAD.WIDE.U32 R8, R35.reuse, 0x4, R4 ;  /* 0x0000000423087825 */ /* 0x040fe200078e0004 */
[----:B------:R-:W-:-:S03]  /*17b0*/  IADD3 R35, PT, PT, R35, 0x1, RZ ;  /* 0x0000000123237810 */ /* 0x000fc60007ffe0ff */
[----:B------:R-:W-:-:S05]  /*17c0*/  VIADD R3, R3, 0x1 ;  /* 0x0000000103037836 */ /* 0x000fca0000000000 */
[----:B------:R-:W-:Y:S01]  /*17d0*/  ISETP.GE.AND P0, PT, R3, R30, PT ;  /* 0x0000001e0300720c */ /* 0x000fe20003f06270 */
[----:B--2---:R2:W-:-:S12]  /*17e0*/  STG.E desc[UR36][R8.64], R11 ;  /* 0x0000000b08007986 */ /* 0x0045d8000c101924 */
[----:B------:R-:W-:Y:S05]  /*17f0*/  @!P0 BRA `(.L_x_123) ;  /* 0xfffffffc00e08947 */ /* 0x000fea000383ffff */
.L_x_122:
[----:B------:R-:W-:Y:S05]  /*1800*/  BSYNC.RECONVERGENT B0 ;  /* 0x0000000000007941 */ /* 0x000fea0003800200 */
.L_x_121:
[----:B------:R-:W-:Y:S02]  /*1810*/  IMAD.MOV.U32 R4, RZ, RZ, R36 ;  /* 0x000000ffff047224 */ /* 0x000fe400078e0024 */
[----:B------:R-:W-:-:S07]  /*1820*/  IMAD.MOV.U32 R5, RZ, RZ, R37 ;  /* 0x000000ffff057224 */ /* 0x000fce00078e0025 */
[----:B------:R-:W-:-:S07]  /*1830*/  LEPC R20, `(.L_x_124) ;  /* 0x000000001014794e */ /* 0x000fce0000000000 */
[----:B0123--:R-:W-:Y:S05]  /*1840*/  CALL.ABS.NOINC R6 ;  /* 0x0000000006007343 */ /* 0x00ffea0003c00000 */
.L_x_124:
[----:B------:R-:W0:Y:S01]  /*1850*/  LDC.64 R32, c[0x4][R32] ;  /* 0x0100000020207b82 */ /* 0x000e220000000a00 */
[----:B------:R-:W-:Y:S01]  /*1860*/  IMAD.MOV.U32 R4, RZ, RZ, R16 ;  /* 0x000000ffff047224 */ /* 0x000fe200078e0010 */
[----:B------:R-:W-:-:S07]  /*1870*/  MOV R5, R17 ;  /* 0x0000001100057202 */ /* 0x000fce0000000f00 */
[----:B------:R-:W-:-:S07]  /*1880*/  LEPC R20, `(.L_x_125) ;  /* 0x000000001014794e */ /* 0x000fce0000000000 */
[----:B0-----:R-:W-:Y:S05]  /*1890*/  CALL.ABS.NOINC R32 ;  /* 0x0000000020007343 */ /* 0x001fea0003c00000 */
.L_x_125:
[----:B------:R-:W-:Y:S01]  /*18a0*/  VIADD R18, R18, 0x1 ;  /* 0x0000000112127836 */ /* 0x000fe20000000000 */
[----:B------:R-:W-:Y:S05]  /*18b0*/  WARPSYNC.ALL ;  /* 0x0000000000007948 */ /* 0x000fea0003800000 */
[----:B------:R-:W-:Y:S01]  /*18c0*/  BAR.SYNC.DEFER_BLOCKING 0x0 ;  /* 0x0000000000007b1d */ /* 0x000fe20000010000 */
[----:B------:R-:W-:-:S13]  /*18d0*/  ISETP.NE.AND P0, PT, R18, R29, PT ;  /* 0x0000001d1200720c */ /* 0x000fda0003f05270 */
[----:B------:R-:W-:Y:S05]  /*18e0*/  @P0 BRA `(.L_x_126) ;  /* 0xffffffe800940947 */ /* 0x000fea000383ffff */
.L_x_94:
[----:B-1----:R-:W-:Y:S05]  /*18f0*/  BSYNC.RECONVERGENT B6 ;  /* 0x0000000000067941 */ /* 0x002fea0003800200 */
.L_x_93:
[----:B------:R-:W0:Y:S01]  /*1900*/  LDCU UR4, c[0x0][0x388] ;  /* 0x00007100ff0477ac */ /* 0x000e220008000800 */
[----:B------:R-:W-:-:S05]  /*1910*/  IMAD.SHL.U32 R26, R26, 0x2, RZ ;  /* 0x000000021a1a7824 */ /* 0x000fca00078e00ff */
[----:B0-----:R-:W-:-:S13]  /*1920*/  ISETP.GE.AND P0, PT, R26, UR4, PT ;  /* 0x000000041a007c0c */ /* 0x001fda000bf06270 */
[----:B------:R-:W-:Y:S05]  /*1930*/  @!P0 BRA `(.L_x_127) ;  /* 0xffffffe8005c8947 */ /* 0x000fea000383ffff */
[----:B-1----:R-:W-:Y:S05]  /*1940*/  EXIT ;  /* 0x000000000000794d */ /* 0x002fea0003800000 */
.L_x_128:
        /* <DEDUP_REMOVED lines=11> */
.L_x_203:


//--------------------- .text._Z20mergeSortWithThreadsPii --------------------------
	.section	.text._Z20mergeSortWithThreadsPii,"ax",@progbits
	.align	128
        .global         _Z20mergeSortWithThreadsPii
        .type           _Z20mergeSortWithThreadsPii,@function
        .size           _Z20mergeSortWithThreadsPii,(.L_x_204 - _Z20mergeSortWithThreadsPii)
        .other          _Z20mergeSortWithThreadsPii,@"STO_CUDA_ENTRY STV_DEFAULT"
_Z20mergeSortWithThreadsPii:
.text._Z20mergeSortWithThreadsPii:
[----:B------:R-:W0:Y:S08]  /*0000*/  LDC R1, c[0x0][0x37c] ;  /* 0x0000df00ff017b82 */ /* 0x000e300000000800 */
[----:B------:R-:W1:Y:S08]  /*0010*/  LDC R30, c[0x0][0x360] ;  /* 0x0000d800ff1e7b82 */ /* 0x000e700000000800 */
[----:B------:R-:W2:Y:S01]  /*0020*/  LDC R5, c[0x0][0x388] ;  /* 0x0000e200ff057b82 */ /* 0x000ea20000000800 */
[----:B-1----:R-:W1:Y:S01]  /*0030*/  I2F.U32.RP R0, R30 ;  /* 0x0000001e00007306 */ /* 0x002e620000209000 */
[----:B--2---:R-:W-:-:S07]  /*0040*/  ISETP.GE.AND P0, PT, R5, 0x2, PT ;  /* 0x000000020500780c */ /* 0x004fce0003f06270 */
[----:B-1----:R-:W1:Y:S02]  /*0050*/  MUFU.RCP R0, R0 ;  /* 0x0000000000007308 */ /* 0x002e640000001000 */
[----:B-1----:R-:W-:-:S06]  /*0060*/  VIADD R2, R0, 0xffffffe ;  /* 0x0ffffffe00027836 */ /* 0x002fcc0000000000 */
[----:B------:R1:W2:Y:S02]  /*0070*/  F2I.FTZ.U32.TRUNC.NTZ R3, R2 ;  /* 0x0000000200037305 */ /* 0x0002a4000021f000 */
[----:B-1----:R-:W-:Y:S02]  /*0080*/  IMAD.MOV.U32 R2, RZ, RZ, RZ ;  /* 0x000000ffff027224 */ /* 0x002fe400078e00ff */
[----:B--2---:R-:W-:-:S04]  /*0090*/  IMAD.MOV R7, RZ, RZ, -R3 ;  /* 0x000000ffff077224 */ /* 0x004fc800078e0a03 */
[----:B------:R-:W-:-:S04]  /*00a0*/  IMAD R7, R7, R30, RZ ;  /* 0x0000001e07077224 */ /* 0x000fc800078e02ff */
[----:B------:R-:W-:Y:S01]  /*00b0*/  IMAD.HI.U32 R4, R3, R7, R2 ;  /* 0x0000000703047227 */ /* 0x000fe200078e0002 */
[----:B------:R-:W-:-:S05]  /*00c0*/  IADD3 R3, PT, PT, R30, -0x1, R5 ;  /* 0xffffffff1e037810 */ /* 0x000fca0007ffe005 */
[----:B------:R-:W-:-:S04]  /*00d0*/  IMAD.HI.U32 R29, R4, R3, RZ ;  /* 0x00000003041d7227 */ /* 0x000fc800078e00ff */
[----:B------:R-:W-:Y:S01]  /*00e0*/  IMAD.MOV R0, RZ, RZ, -R29 ;  /* 0x000000ffff007224 */ /* 0x000fe200078e0a1d */
[----:B0-----:R-:W-:Y:S06]  /*00f0*/  @!P0 EXIT ;  /* 0x000000000000894d */ /* 0x001fec0003800000 */
[----:B------:R-:W0:Y:S01]  /*0100*/  S2R R28, SR_TID.X ;  /* 0x00000000001c7919 */ /* 0x000e220000002100 */
[C---:B------:R-:W-:Y:S01]  /*0110*/  IMAD R3, R30.reuse, R0, R3 ;  /* 0x000000001e037224 */ /* 0x040fe200078e0203 */
[----:B------:R-:W1:Y:S01]  /*0120*/  LDCU.64 UR38, c[0x0][0x380] ;  /* 0x00007000ff2677ac */ /* 0x000e620008000a00 */
[----:B------:R-:W-:Y:S01]  /*0130*/  ISETP.NE.U32.AND P2, PT, R30, RZ, PT ;  /* 0x000000ff1e00720c */ /* 0x000fe20003f45070 */
[----:B------:R-:W-:Y:S02]  /*0140*/  HFMA2 R27, -RZ, RZ, 0, 5.9604644775390625e-08 ;  /* 0x00000001ff1b7431 */ /* 0x000fe400000001ff */
[----:B------:R-:W-:Y:S01]  /*0150*/  ISETP.GE.U32.AND P0, PT, R3, R30, PT ;  /* 0x0000001e0300720c */ /* 0x000fe20003f06070 */
[----:B------:R-:W2:-:S12]  /*0160*/  LDCU.64 UR36, c[0x0][0x358] ;  /* 0x00006b00ff2477ac */ /* 0x000e980008000a00 */
[-C--:B------:R-:W-:Y:S01]  /*0170*/  @P0 IADD3 R3, PT, PT, R3, -R30.reuse, RZ ;  /* 0x8000001e03030210 */ /* 0x080fe20007ffe0ff */
[----:B------:R-:W-:Y:S01]  /*0180*/  @P0 VIADD R29, R29, 0x1 ;  /* 0x000000011d1d0836 */ /* 0x000fe20000000000 */
[----:B-1----:R-:W-:Y:S02]  /*0190*/  UIADD3 UR38, UP0, UPT, UR38, 0x4, URZ ;  /* 0x0000000426267890 */ /* 0x002fe4000ff1e0ff */
[----:B------:R-:W-:Y:S02]  /*01a0*/  ISETP.GE.U32.AND P1, PT, R3, R30, PT ;  /* 0x0000001e0300720c */ /* 0x000fe40003f26070 */
[----:B------:R-:W-:Y:S01]  /*01b0*/  UIADD3.X UR39, UPT, UPT, URZ, UR39, URZ, UP0, !UPT ;  /* 0x00000027ff277290 */ /* 0x000fe200087fe4ff */
[----:B0-----:R-:W-:-:S10]  /*01c0*/  IMAD.SHL.U32 R25, R28, 0x2, RZ ;  /* 0x000000021c197824 */ /* 0x001fd400078e00ff */
[----:B------:R-:W-:Y:S01]  /*01d0*/  @P1 VIADD R29, R29, 0x1 ;  /* 0x000000011d1d1836 */ /* 0x000fe20000000000 */
[----:B------:R-:W-:Y:S01]  /*01e0*/  @!P2 LOP3.LUT R29, RZ, R30, RZ, 0x33, !PT ;  /* 0x0000001eff1da212 */ /* 0x000fe200078e33ff */
[----:B------:R-:W-:Y:S01]  /*01f0*/  VIADD R26, R25, 0x2 ;  /* 0x00000002191a7836 */ /* 0x000fe20000000000 */
[----:B--2---:R-:W-:-:S07]  /*0200*/  LOP3.LUT R25, RZ, R25, RZ, 0x33, !PT ;  /* 0x00000019ff197212 */ /* 0x004fce00078e33ff */
.L_x_163:
[----:B------:R-:W-:-:S13]  /*0210*/  ISETP.GE.AND P0, PT, R29, 0x1, PT ;  /* 0x000000011d00780c */ /* 0x000fda0003f06270 */
[----:B------:R-:W-:Y:S05]  /*0220*/  @!P0 BRA `(.L_x_129) ;  /* 0x0000001400a48947 */ /* 0x000fea0003800000 */
[-C--:B------:R-:W-:Y:S01]  /*0230*/  IMAD R2, R30, R27.reuse, RZ ;  /* 0x0000001b1e027224 */ /* 0x080fe200078e02ff */
[----:B------:R-:W-:Y:S01]  /*0240*/  BSSY.RECONVERGENT B6, `(.L_x_129) ;  /* 0x0000167000067945 */ /* 0x000fe20003800200 */
[C---:B------:R-:W-:Y:S01]  /*0250*/  VIADD R24, R27.reuse, 0xffffffff ;  /* 0xffffffff1b187836 */ /* 0x040fe20000000000 */
[----:B------:R-:W-:Y:S01]  /*0260*/  LOP3.LUT R19, R27, 0xfffffff0, RZ, 0xc0, !PT ;  /* 0xfffffff01b137812 */ /* 0x000fe200078ec0ff */
[-C--:B------:R-:W-:Y:S01]  /*0270*/  IMAD R23, R26, R27.reuse, RZ ;  /* 0x0000001b1a177224 */ /* 0x080fe200078e02ff */
[----:B------:R-:W-:Y:S01]  /*0280*/  SHF.L.U32 R2, R2, 0x1, RZ ;  /* 0x0000000102027819 */ /* 0x000fe200000006ff */
[----:B------:R-:W-:Y:S02]  /*0290*/  IMAD R22, R25, R27, RZ ;  /* 0x0000001b19167224 */ /* 0x000fe400078e02ff */
[----:B------:R-:W-:-:S07]  /*02a0*/  IMAD.MOV.U32 R18, RZ, RZ, RZ ;  /* 0x000000ffff127224 */ /* 0x000fce00078e00ff */
.L_x_162:
[----:B------:R-:W0:Y:S01]  /*02b0*/  LDC R8, c[0x0][0x388] ;  /* 0x0000e200ff087b82 */ /* 0x000e220000000800 */
[-C--:B------:R-:W-:Y:S02]  /*02c0*/  IMAD R0, R30, R18.reuse, R28 ;  /* 0x000000121e007224 */ /* 0x080fe400078e021c */
[----:B------:R-:W-:Y:S02]  /*02d0*/  IMAD.MOV R3, RZ, RZ, -R2 ;  /* 0x000000ffff037224 */ /* 0x000fe400078e0a02 */
[----:B------:R-:W-:Y:S02]  /*02e0*/  IMAD R0, R0, R27, RZ ;  /* 0x0000001b00007224 */ /* 0x000fe400078e02ff */
[----:B------:R-:W-:Y:S02]  /*02f0*/  IMAD R3, R18, R3, R22 ;  /* 0x0000000312037224 */ /* 0x000fe400078e0216 */
[----:B------:R-:W-:Y:S02]  /*0300*/  IMAD.SHL.U32 R34, R0, 0x2, RZ ;  /* 0x0000000200227824 */ /* 0x000fe400078e00ff */
[----:B------:R-:W-:-:S02]  /*0310*/  IMAD R0, R2, R18, R23 ;  /* 0x0000001202007224 */ /* 0x000fc400078e0217 */
[----:B------:R-:W-:-:S05]  /*0320*/  IMAD.IADD R33, R34, 0x1, R27 ;  /* 0x0000000122217824 */ /* 0x000fca00078e021b */
[-C--:B0-----:R-:W-:Y:S02]  /*0330*/  ISETP.GT.AND P0, PT, R33, R8.reuse, PT ;  /* 0x000000082100720c */ /* 0x081fe40003f04270 */
[----:B------:R-:W-:-:S04]  /*0340*/  VIMNMX R0, PT, PT, R0, R8, PT ;  /* 0x0000000800007248 */ /* 0x000fc80003fe0100 */
[----:B------:R-:W-:-:S07]  /*0350*/  IADD3 R32, PT, PT, R0, R3, RZ ;  /* 0x0000000300207210 */ /* 0x000fce0007ffe0ff */
[----:B------:R-:W-:Y:S05]  /*0360*/  @P0 BRA `(.L_x_130) ;  /* 0x0000001400500947 */ /* 0x000fea0003800000 */
[----:B------:R-:W-:Y:S01]  /*0370*/  MOV R16, 0x30 ;  /* 0x0000003000107802 */ /* 0x000fe20000000f00 */
[----:B------:R-:W-:Y:S01]  /*0380*/  IMAD.WIDE R4, R27, 0x4, RZ ;  /* 0x000000041b047825 */ /* 0x000fe200078e02ff */
[----:B------:R-:W-:Y:S02]  /*0390*/  VIADDMNMX R0, R33, R27, R8, PT ;  /* 0x0000001b21007246 */ /* 0x000fe40003800108 */
[----:B------:R0:W1:Y:S01]  /*03a0*/  LDC.64 R6, c[0x4][R16] ;  /* 0x0100000010067b82 */ /* 0x0000620000000a00 */
[----:B------:R-:W-:Y:S02]  /*03b0*/  ISETP.GE.AND P0, PT, R24, RZ, PT ;  /* 0x000000ff1800720c */ /* 0x000fe40003f06270 */
[----:B------:R-:W-:Y:S02]  /*03c0*/  IMAD.IADD R31, R0, 0x1, -R33 ;  /* 0x00000001001f7824 */ /* 0x000fe400078e0a21 */
[----:B------:R-:W-:-:S09]  /*03d0*/  P2R R3, PR, RZ, 0x1 ;  /* 0x00000001ff037803 */ /* 0x000fd20000000000 */
[----:B------:R-:W-:-:S07]  /*03e0*/  LEPC R20, `(.L_x_131) ;  /* 0x000000001014794e */ /* 0x000fce0000000000 */
[----:B01----:R-:W-:Y:S05]  /*03f0*/  CALL.ABS.NOINC R6 ;  /* 0x0000000006007343 */ /* 0x003fea0003c00000 */
.L_x_131:
[----:B------:R0:W1:Y:S01]  /*0400*/  LDC.64 R6, c[0x4][R16] ;  /* 0x0100000010067b82 */ /* 0x0000620000000a00 */
[----:B------:R-:W-:-:S04]  /*0410*/  IMAD.WIDE R8, R31, 0x4, RZ ;  /* 0x000000041f087825 */ /* 0x000fc800078e02ff */
[----:B------:R-:W-:Y:S01]  /*0420*/  IMAD.MOV.U32 R36, RZ, RZ, R4 ;  /* 0x000000ffff247224 */ /* 0x000fe200078e0004 */
[----:B------:R-:W-:Y:S01]  /*0430*/  MOV R4, R8 ;  /* 0x0000000800047202 */ /* 0x000fe20000000f00 */
[----:B------:R-:W-:Y:S02]  /*0440*/  IMAD.MOV.U32 R37, RZ, RZ, R5 ;  /* 0x000000ffff257224 */ /* 0x000fe400078e0005 */
[----:B0-----:R-:W-:-:S07]  /*0450*/  IMAD.MOV.U32 R5, RZ, RZ, R9 ;  /* 0x000000ffff057224 */ /* 0x001fce00078e0009 */
[----:B------:R-:W-:-:S07]  /*0460*/  LEPC R20, `(.L_x_132) ;  /* 0x000000001014794e */ /* 0x000fce0000000000 */
[----:B-1----:R-:W-:Y:S05]  /*0470*/  CALL.ABS.NOINC R6 ;  /* 0x0000000006007343 */ /* 0x002fea0003c00000 */
.L_x_132:
[----:B------:R-:W-:Y:S01]  /*0480*/  ISETP.GE.AND P6, PT, R24, RZ, PT ;  /* 0x000000ff1800720c */ /* 0x000fe20003fc6270 */
[----:B------:R-:W-:Y:S01]  /*0490*/  BSSY.RECONVERGENT B0, `(.L_x_133) ;  /* 0x0000090000007945 */ /* 0x000fe20003800200 */
[----:B------:R-:W-:Y:S02]  /*04a0*/  IMAD.MOV.U32 R16, RZ, RZ, R4 ;  /* 0x000000ffff107224 */ /* 0x000fe400078e0004 */
[----:B------:R-:W-:-:S09]  /*04b0*/  IMAD.MOV.U32 R17, RZ, RZ, R5 ;  /* 0x000000ffff117224 */ /* 0x000fd200078e0005 */
[----:B------:R-:W-:Y:S05]  /*04c0*/  @!P6 BRA `(.L_x_134) ;  /* 0x000000080030e947 */ /* 0x000fea0003800000 */
[----:B------:R-:W-:Y:S01]  /*04d0*/  ISETP.GE.U32.AND P0, PT, R27, 0x10, PT ;  /* 0x000000101b00780c */ /* 0x000fe20003f06070 */
[----:B------:R-:W-:Y:S01]  /*04e0*/  BSSY.RECONVERGENT B1, `(.L_x_135) ;  /* 0x0000038000017945 */ /* 0x000fe20003800200 */
[----:B------:R-:W-:-:S11]  /*04f0*/  HFMA2 R0, -RZ, RZ, 0, 0 ;  /* 0x00000000ff007431 */ /* 0x000fd600000001ff */
[----:B------:R-:W-:Y:S05]  /*0500*/  @!P0 BRA `(.L_x_136) ;  /* 0x0000000000d48947 */ /* 0x000fea0003800000 */
[----:B------:R-:W0:Y:S01]  /*0510*/  LDC.64 R4, c[0x0][0x380] ;  /* 0x0000e000ff047b82 */ /* 0x000e220000000a00 */
[----:B------:R-:W-:Y:S01]  /*0520*/  IADD3 R8, P1, PT, R36, 0x20, RZ ;  /* 0x0000002024087810 */ /* 0x000fe20007f3e0ff */
[----:B------:R-:W-:Y:S01]  /*0530*/  BSSY.RECONVERGENT B2, `(.L_x_137) ;  /* 0x0000031000027945 */ /* 0x000fe20003800200 */
[----:B------:R-:W-:-:S03]  /*0540*/  IMAD.MOV R0, RZ, RZ, -R19 ;  /* 0x000000ffff007224 */ /* 0x000fc600078e0a13 */
[----:B------:R-:W-:Y:S02]  /*0550*/  IMAD.X R15, RZ, RZ, R37, P1 ;  /* 0x000000ffff0f7224 */ /* 0x000fe400008e0625 */
[----:B0-----:R-:W-:-:S03]  /*0560*/  IMAD.WIDE.U32 R4, R34, 0x4, R4 ;  /* 0x0000000422047825 */ /* 0x001fc600078e0004 */
[----:B------:R-:W-:-:S05]  /*0570*/  IADD3 R10, P0, PT, R4, 0x20, RZ ;  /* 0x00000020040a7810 */ /* 0x000fca0007f1e0ff */
[----:B------:R-:W-:-:S08]  /*0580*/  IMAD.X R21, RZ, RZ, R5, P0 ;  /* 0x000000ffff157224 */ /* 0x000fd000000e0605 */
.L_x_138:
[----:B------:R-:W-:Y:S01]  /*0590*/  MOV R6, R10 ;  /* 0x0000000a00067202 */ /* 0x000fe20000000f00 */
[----:B------:R-:W-:-:S05]  /*05a0*/  IMAD.MOV.U32 R7, RZ, RZ, R21 ;  /* 0x000000ffff077224 */ /* 0x000fca00078e0015 */
[----:B0-----:R-:W2:Y:S01]  /*05b0*/  LDG.E R3, desc[UR36][R6.64+-0x20] ;  /* 0xffffe02406037981 */ /* 0x001ea2000c1e1900 */
[----:B------:R-:W-:Y:S02]  /*05c0*/  IMAD.MOV.U32 R4, RZ, RZ, R8 ;  /* 0x000000ffff047224 */ /* 0x000fe400078e0008 */
        /* <DEDUP_REMOVED lines=31> */
[----:B------:R-:W-:-:S02]  /*07c0*/  IADD3 R10, P0, PT, R6, 0x40, RZ ;  /* 0x00000040060a7810 */ /* 0x000fc40007f1e0ff */
[----:B------:R-:W-:Y:S02]  /*07d0*/  IADD3 R0, PT, PT, R0, 0x10, RZ ;  /* 0x0000001000007810 */ /* 0x000fe40007ffe0ff */
[----:B------:R-:W-:Y:S01]  /*07e0*/  IADD3 R8, P1, PT, R4, 0x40, RZ ;  /* 0x0000004004087810 */ /* 0x000fe20007f3e0ff */
[----:B----4-:R-:W-:Y:S01]  /*07f0*/  IMAD.X R21, RZ, RZ, R7, P0 ;  /* 0x000000ffff157224 */ /* 0x010fe200000e0607 */
[----:B------:R-:W-:-:S03]  /*0800*/  ISETP.NE.AND P0, PT, R0, RZ, PT ;  /* 0x000000ff0000720c */ /* 0x000fc60003f05270 */
[----:B------:R-:W-:Y:S01]  /*0810*/  IMAD.X R15, RZ, RZ, R5, P1 ;  /* 0x000000ffff0f7224 */ /* 0x000fe200008e0605 */
[----:B--2---:R0:W-:Y:S09]  /*0820*/  ST.E desc[UR36][R4.64+0x1c], R13 ;  /* 0x00001c0d04007985 */ /* 0x0041f2000c101924 */
[----:B------:R-:W-:Y:S05]  /*0830*/  @P0 BRA `(.L_x_138) ;  /* 0xfffffffc00540947 */ /* 0x000fea000383ffff */
[----:B------:R-:W-:Y:S05]  /*0840*/  BSYNC.RECONVERGENT B2 ;  /* 0x0000000000027941 */ /* 0x000fea0003800200 */
.L_x_137:
[----:B------:R-:W-:-:S07]  /*0850*/  IMAD.MOV.U32 R0, RZ, RZ, R19 ;  /* 0x000000ffff007224 */ /* 0x000fce00078e0013 */
.L_x_136:
[----:B------:R-:W-:Y:S05]  /*0860*/  BSYNC.RECONVERGENT B1 ;  /* 0x0000000000017941 */ /* 0x000fea0003800200 */
.L_x_135:
[----:B0-----:R-:W-:-:S04]  /*0870*/  LOP3.LUT R3, R27, 0xf, RZ, 0xc0, !PT ;  /* 0x0000000f1b037812 */ /* 0x001fc800078ec0ff */
[----:B------:R-:W-:-:S13]  /*0880*/  ISETP.NE.AND P0, PT, R3, RZ, PT ;  /* 0x000000ff0300720c */ /* 0x000fda0003f05270 */
[----:B------:R-:W-:Y:S05]  /*0890*/  @!P0 BRA `(.L_x_134) ;  /* 0x00000004003c8947 */ /* 0x000fea0003800000 */
[----:B------:R-:W-:Y:S01]  /*08a0*/  IADD3 R3, PT, PT, R3, -0x1, RZ ;  /* 0xffffffff03037810 */ /* 0x000fe20007ffe0ff */
[----:B------:R-:W-:Y:S03]  /*08b0*/  BSSY.RECONVERGENT B1, `(.L_x_139) ;  /* 0x000001d000017945 */ /* 0x000fe60003800200 */
[----:B------:R-:W-:-:S13]  /*08c0*/  ISETP.GE.U32.AND P0, PT, R3, 0x7, PT ;  /* 0x000000070300780c */ /* 0x000fda0003f06070 */
[----:B------:R-:W-:Y:S05]  /*08d0*/  @!P0 BRA `(.L_x_140) ;  /* 0x0000000000688947 */ /* 0x000fea0003800000 */
[----:B------:R-:W0:Y:S01]  /*08e0*/  LDC.64 R4, c[0x0][0x380] ;  /* 0x0000e000ff047b82 */ /* 0x000e220000000a00 */
[----:B------:R-:W-:Y:S01]  /*08f0*/  IMAD.IADD R3, R34, 0x1, R0 ;  /* 0x0000000122037824 */ /* 0x000fe200078e0200 */
[----:B------:R-:W1:Y:S03]  /*0900*/  LDCU.64 UR4, c[0x0][0x380] ;  /* 0x00007000ff0477ac */ /* 0x000e660008000a00 */
[----:B0-----:R-:W-:-:S05]  /*0910*/  IMAD.WIDE.U32 R4, R3, 0x4, R4 ;  /* 0x0000000403047825 */ /* 0x001fca00078e0004 */
[----:B------:R1:W2:Y:S01]  /*0920*/  LDG.E R3, desc[UR36][R4.64] ;  /* 0x0000002404037981 */ /* 0x0002a2000c1e1900 */
[----:B------:R-:W-:Y:S01]  /*0930*/  IADD3 R8, P0, PT, R34, R0, RZ ;  /* 0x0000000022087210 */ /* 0x000fe20007f1e0ff */
[----:B------:R-:W-:-:S04]  /*0940*/  IMAD.WIDE.U32 R6, R0, 0x4, R36 ;  /* 0x0000000400067825 */ /* 0x000fc800078e0024 */
[----:B------:R-:W-:Y:S01]  /*0950*/  IMAD.X R9, RZ, RZ, RZ, P0 ;  /* 0x000000ffff097224 */ /* 0x000fe200000e06ff */
[----:B-1----:R-:W-:-:S04]  /*0960*/  LEA R4, P0, R8, UR4, 0x2 ;  /* 0x0000000408047c11 */ /* 0x002fc8000f8010ff */
[----:B------:R-:W-:Y:S01]  /*0970*/  LEA.HI.X R5, R8, UR5, R9, 0x2, P0 ;  /* 0x0000000508057c11 */ /* 0x000fe200080f1409 */
        /* <DEDUP_REMOVED lines=9> */
[----:B0-----:R-:W3:Y:S04]  /*0a10*/  LDG.E R3, desc[UR36][R4.64+0x14] ;  /* 0x0000142404037981 */ /* 0x001ee8000c1e1900 */
[----:B---3--:R2:W-:Y:S04]  /*0a20*/  ST.E desc[UR36][R6.64+0x14], R3 ;  /* 0x0000140306007985 */ /* 0x0085e8000c101924 */
[----:B------:R-:W3:Y:S04]  /*0a30*/  LDG.E R21, desc[UR36][R4.64+0x18] ;  /* 0x0000182404157981 */ /* 0x000ee8000c1e1900 */
[----:B---3--:R2:W-:Y:S04]  /*0a40*/  ST.E desc[UR36][R6.64+0x18], R21 ;  /* 0x0000181506007985 */ /* 0x0085e8000c101924 */
[----:B-1----:R-:W3:Y:S01]  /*0a50*/  LDG.E R9, desc[UR36][R4.64+0x1c] ;  /* 0x00001c2404097981 */ /* 0x002ee2000c1e1900 */
[----:B------:R-:W-:-:S03]  /*0a60*/  VIADD R0, R0, 0x8 ;  /* 0x0000000800007836 */ /* 0x000fc60000000000 */
[----:B---3--:R2:W-:Y:S04]  /*0a70*/  ST.E desc[UR36][R6.64+0x1c], R9 ;  /* 0x00001c0906007985 */ /* 0x0085e8000c101924 */
.L_x_140:
[----:B------:R-:W-:Y:S05]  /*0a80*/  BSYNC.RECONVERGENT B1 ;  /* 0x0000000000017941 */ /* 0x000fea0003800200 */
.L_x_139:
[----:B--2---:R-:W-:-:S04]  /*0a90*/  LOP3.LUT R3, R27, 0x7, RZ, 0xc0, !PT ;  /* 0x000000071b037812 */ /* 0x004fc800078ec0ff */
        /* <DEDUP_REMOVED lines=24> */
.L_x_142:
[----:B------:R-:W-:Y:S05]  /*0c20*/  BSYNC.RECONVERGENT B1 ;  /* 0x0000000000017941 */ /* 0x000fea0003800200 */
.L_x_141:
[----:B------:R-:W-:-:S04]  /*0c30*/  LOP3.LUT R8, R27, 0x3, RZ, 0xc0, !PT ;  /* 0x000000031b087812 */ /* 0x000fc800078ec0ff */
[----:B------:R-:W-:-:S13]  /*0c40*/  ISETP.NE.AND P0, PT, R8, RZ, PT ;  /* 0x000000ff0800720c */ /* 0x000fda0003f05270 */
[----:B------:R-:W-:Y:S05]  /*0c50*/  @!P0 BRA `(.L_x_134) ;  /* 0x00000000004c8947 */ /* 0x000fea0003800000 */
[----:B------:R-:W1:Y:S01]  /*0c60*/  LDC.64 R4, c[0x0][0x380] ;  /* 0x0000e000ff047b82 */ /* 0x000e620000000a00 */
[----:B0-----:R-:W-:-:S05]  /*0c70*/  IADD3 R3, PT, PT, R34, R0, RZ ;  /* 0x0000000022037210 */ /* 0x001fca0007ffe0ff */
[----:B-1----:R-:W-:-:S05]  /*0c80*/  IMAD.WIDE.U32 R4, R3, 0x4, R4 ;  /* 0x0000000403047825 */ /* 0x002fca00078e0004 */
[----:B------:R0:W2:Y:S01]  /*0c90*/  LDG.E R3, desc[UR36][R4.64] ;  /* 0x0000002404037981 */ /* 0x0000a2000c1e1900 */
[----:B------:R-:W-:Y:S01]  /*0ca0*/  ISETP.NE.AND P0, PT, R8, 0x1, PT ;  /* 0x000000010800780c */ /* 0x000fe20003f05270 */
[----:B0-----:R-:W-:-:S05]  /*0cb0*/  IMAD.WIDE.U32 R4, R0, 0x4, R36 ;  /* 0x0000000400047825 */ /* 0x001fca00078e0024 */
[----:B--2---:R1:W-:Y:S07]  /*0cc0*/  ST.E desc[UR36][R4.64], R3 ;  /* 0x0000000304007985 */ /* 0x0043ee000c101924 */
[----:B------:R-:W-:Y:S05]  /*0cd0*/  @!P0 BRA `(.L_x_134) ;  /* 0x00000000002c8947 */ /* 0x000fea0003800000 */
[----:B------:R-:W0:Y:S01]  /*0ce0*/  LDCU.64 UR4, c[0x0][0x380] ;  /* 0x00007000ff0477ac */ /* 0x000e220008000a00 */
[----:B------:R-:W-:-:S05]  /*0cf0*/  IADD3 R0, P0, PT, R34, R0, RZ ;  /* 0x0000000022007210 */ /* 0x000fca0007f1e0ff */
[----:B-1----:R-:W-:Y:S01]  /*0d00*/  IMAD.X R3, RZ, RZ, RZ, P0 ;  /* 0x000000ffff037224 */ /* 0x002fe200000e06ff */
[----:B0-----:R-:W-:-:S04]  /*0d10*/  LEA R6, P0, R0, UR4, 0x2 ;  /* 0x0000000400067c11 */ /* 0x001fc8000f8010ff */
[----:B------:R-:W-:-:S05]  /*0d20*/  LEA.HI.X R7, R0, UR5, R3, 0x2, P0 ;  /* 0x0000000500077c11 */ /* 0x000fca00080f1403 */
[----:B------:R-:W2:Y:S01]  /*0d30*/  LDG.E R3, desc[UR36][R6.64+0x4] ;  /* 0x0000042406037981 */ /* 0x000ea2000c1e1900 */
[----:B------:R-:W-:-:S03]  /*0d40*/  ISETP.NE.AND P0, PT, R8, 0x2, PT ;  /* 0x000000020800780c */ /* 0x000fc60003f05270 */
[----:B--2---:R2:W-:Y:S10]  /*0d50*/  ST.E desc[UR36][R4.64+0x4], R3 ;  /* 0x0000040304007985 */ /* 0x0045f4000c101924 */
[----:B------:R-:W-:Y:S05]  /*0d60*/  @!P0 BRA `(.L_x_134) ;  /* 0x0000000000088947 */ /* 0x000fea0003800000 */
[----:B------:R-:W3:Y:S04]  /*0d70*/  LDG.E R7, desc[UR36][R6.64+0x8] ;  /* 0x0000082406077981 */ /* 0x000ee8000c1e1900 */
[----:B---3--:R3:W-:Y:S02]  /*0d80*/  ST.E desc[UR36][R4.64+0x8], R7 ;  /* 0x0000080704007985 */ /* 0x0087e4000c101924 */
.L_x_134:
[----:B------:R-:W-:Y:S05]  /*0d90*/  BSYNC.RECONVERGENT B0 ;  /* 0x0000000000007941 */ /* 0x000fea0003800200 */
.L_x_133:
[----:B------:R-:W-:Y:S01]  /*0da0*/  ISETP.GE.AND P0, PT, R31, 0x1, PT ;  /* 0x000000011f00780c */ /* 0x000fe20003f06270 */
[----:B------:R-:W-:-:S12]  /*0db0*/  BSSY.RECONVERGENT B0, `(.L_x_143) ;  /* 0x0000038000007945 */ /* 0x000fd80003800200 */
[----:B------:R-:W-:Y:S05]  /*0dc0*/  @!P0 BRA `(.L_x_144) ;  /* 0x0000000000d88947 */ /* 0x000fea0003800000 */
[C---:B------:R-:W-:Y:S01]  /*0dd0*/  VIADD R0, R32.reuse, 0xffffffff ;  /* 0xffffffff20007836 */ /* 0x040fe20000000000 */
[----:B------:R-:W-:Y:S01]  /*0de0*/  LOP3.LUT R8, R32, 0x3, RZ, 0xc0, !PT ;  /* 0x0000000320087812 */ /* 0x000fe200078ec0ff */
[----:B------:R-:W-:Y:S03]  /*0df0*/  BSSY.RECONVERGENT B1, `(.L_x_145) ;  /* 0x0000018000017945 */ /* 0x000fe60003800200 */
[----:B------:R-:W-:Y:S01]  /*0e00*/  ISETP.GE.U32.AND P2, PT, R0, 0x3, PT ;  /* 0x000000030000780c */ /* 0x000fe20003f46070 */
[----:B------:R-:W-:Y:S01]  /*0e10*/  IMAD.MOV.U32 R0, RZ, RZ, RZ ;  /* 0x000000ffff007224 */ /* 0x000fe200078e00ff */
[----:B------:R-:W-:-:S11]  /*0e20*/  ISETP.NE.AND P1, PT, R8, RZ, PT ;  /* 0x000000ff0800720c */ /* 0x000fd60003f25270 */
[----:B------:R-:W-:Y:S05]  /*0e30*/  @!P2 BRA `(.L_x_146) ;  /* 0x00000000004ca947 */ /* 0x000fea0003800000 */
[----:B012---:R-:W-:Y:S01]  /*0e40*/  HFMA2 R3, -RZ, RZ, 0, 0 ;  /* 0x00000000ff037431 */ /* 0x007fe200000001ff */
[----:B------:R-:W-:Y:S02]  /*0e50*/  LOP3.LUT R0, R32, 0xfffffffc, RZ, 0xc0, !PT ;  /* 0xfffffffc20007812 */ /* 0x000fe400078ec0ff */
[----:B------:R-:W-:-:S07]  /*0e60*/  SHF.R.S32.HI R10, RZ, 0x1f, R33 ;  /* 0x0000001fff0a7819 */ /* 0x000fce0000011421 */
.L_x_147:
[----:B---34-:R-:W-:-:S05]  /*0e70*/  IADD3 R4, P2, PT, R33, R3, RZ ;  /* 0x0000000321047210 */ /* 0x018fca0007f5e0ff */
        /* <DEDUP_REMOVED lines=15> */
.L_x_146:
[----:B------:R-:W-:Y:S05]  /*0f70*/  BSYNC.RECONVERGENT B1 ;  /* 0x0000000000017941 */ /* 0x000fea0003800200 */
.L_x_145:
[----:B------:R-:W-:Y:S05]  /*0f80*/  @!P1 BRA `(.L_x_144) ;  /* 0x0000000000689947 */ /* 0x000fea0003800000 */
[----:B0---4-:R-:W-:Y:S02]  /*0f90*/  SHF.R.S32.HI R9, RZ, 0x1f, R33 ;  /* 0x0000001fff097819 */ /* 0x011fe40000011421 */
[----:B-12---:R-:W-:-:S05]  /*0fa0*/  IADD3 R3, P1, PT, R33, R0, RZ ;  /* 0x0000000021037210 */ /* 0x006fca0007f3e0ff */
[----:B---3--:R-:W-:Y:S01]  /*0fb0*/  IMAD.X R4, RZ, RZ, R9, P1 ;  /* 0x000000ffff047224 */ /* 0x008fe200008e0609 */
[----:B------:R-:W-:-:S04]  /*0fc0*/  LEA R6, P1, R3, UR38, 0x2 ;  /* 0x0000002603067c11 */ /* 0x000fc8000f8210ff */
[----:B------:R-:W-:-:S06]  /*0fd0*/  LEA.HI.X R7, R3, UR39, R4, 0x2, P1 ;  /* 0x0000002703077c11 */ /* 0x000fcc00088f1404 */
[----:B------:R-:W2:Y:S01]  /*0fe0*/  LDG.E R7, desc[UR36][R6.64+-0x4] ;  /* 0xfffffc2406077981 */ /* 0x000ea2000c1e1900 */
[----:B------:R-:W-:Y:S01]  /*0ff0*/  IMAD.WIDE.U32 R4, R0, 0x4, R16 ;  /* 0x0000000400047825 */ /* 0x000fe200078e0010 */
[----:B------:R-:W-:-:S04]  /*1000*/  ISETP.NE.AND P1, PT, R8, 0x1, PT ;  /* 0x000000010800780c */ /* 0x000fc80003f25270 */
[----:B--2---:R0:W-:Y:S09]  /*1010*/  ST.E desc[UR36][R4.64], R7 ;  /* 0x0000000704007985 */ /* 0x0041f2000c101924 */
[----:B------:R-:W-:Y:S05]  /*1020*/  @!P1 BRA `(.L_x_144) ;  /* 0x0000000000409947 */ /* 0x000fea0003800000 */
[----:B------:R-:W-:Y:S02]  /*1030*/  IADD3 R6, PT, PT, R0, 0x1, RZ ;  /* 0x0000000100067810 */ /* 0x000fe40007ffe0ff */
[----:B------:R-:W-:Y:S02]  /*1040*/  ISETP.NE.AND P1, PT, R8, 0x2, PT ;  /* 0x000000020800780c */ /* 0x000fe40003f25270 */
[----:B------:R-:W-:-:S05]  /*1050*/  IADD3 R3, P2, PT, R33, R6, RZ ;  /* 0x0000000621037210 */ /* 0x000fca0007f5e0ff */
[----:B------:R-:W-:Y:S01]  /*1060*/  IMAD.X R8, RZ, RZ, R9, P2 ;  /* 0x000000ffff087224 */ /* 0x000fe200010e0609 */
[----:B------:R-:W-:-:S04]  /*1070*/  LEA R6, P2, R3, UR38, 0x2 ;  /* 0x0000002603067c11 */ /* 0x000fc8000f8410ff */
[----:B0-----:R-:W-:-:S06]  /*1080*/  LEA.HI.X R7, R3, UR39, R8, 0x2, P2 ;  /* 0x0000002703077c11 */ /* 0x001fcc00090f1408 */
[----:B------:R-:W2:Y:S04]  /*1090*/  LDG.E R7, desc[UR36][R6.64+-0x4] ;  /* 0xfffffc2406077981 */ /* 0x000ea8000c1e1900 */
[----:B--2---:R0:W-:Y:S01]  /*10a0*/  ST.E desc[UR36][R4.64+0x4], R7 ;  /* 0x0000040704007985 */ /* 0x0041e2000c101924 */
        /* <DEDUP_REMOVED lines=8> */
.L_x_144:
[----:B------:R-:W-:Y:S05]  /*1130*/  BSYNC.RECONVERGENT B0 ;  /* 0x0000000000007941 */ /* 0x000fea0003800200 */
.L_x_143:
[----:B01234-:R-:W0:Y:S01]  /*1140*/  LDC.64 R4, c[0x0][0x380] ;  /* 0x0000e000ff047b82 */ /* 0x01fe220000000a00 */
[----:B------:R-:W-:Y:S01]  /*1150*/  ISETP.LT.OR P0, PT, R24, RZ, !P0 ;  /* 0x000000ff1800720c */ /* 0x000fe20004701670 */
[----:B------:R-:W-:Y:S01]  /*1160*/  BSSY.RECONVERGENT B0, `(.L_x_148) ;  /* 0x000001a000007945 */ /* 0x000fe20003800200 */
[----:B------:R-:W-:Y:S02]  /*1170*/  CS2R R10, SRZ ;  /* 0x00000000000a7805 */ /* 0x000fe4000001ff00 */
[----:B------:R-:W-:Y:S01]  /*1180*/  MOV R0, RZ ;  /* 0x000000ff00007202 */ /* 0x000fe20000000f00 */
[----:B0-----:R-:W-:-:S08]  /*1190*/  IMAD.WIDE.U32 R34, R34, 0x4, R4 ;  /* 0x0000000422227825 */ /* 0x001fd000078e0004 */
[----:B------:R-:W-:Y:S05]  /*11a0*/  @P0 BRA `(.L_x_149) ;  /* 0x0000000000540947 */ /* 0x000fea0003800000 */
[----:B------:R-:W-:Y:S01]  /*11b0*/  CS2R R10, SRZ ;  /* 0x00000000000a7805 */ /* 0x000fe2000001ff00 */
[----:B------:R-:W-:-:S07]  /*11c0*/  IMAD.MOV.U32 R0, RZ, RZ, RZ ;  /* 0x000000ffff007224 */ /* 0x000fce00078e00ff */
.L_x_150:
        /* <DEDUP_REMOVED lines=12> */
[----:B------:R-:W-:Y:S02]  /*1290*/  @!P0 IMAD.MOV R12, RZ, RZ, R0 ;  /* 0x000000ffff0c8224 */ /* 0x000fe400078e0200 */
[----:B------:R-:W-:-:S03]  /*12a0*/  @P1 IADD3 R3, PT, PT, R10, RZ, RZ ;  /* 0x000000ff0a031210 */ /* 0x000fc60007ffe0ff */
[----:B------:R-:W-:Y:S02]  /*12b0*/  ISETP.GE.AND P0, PT, R12, R31, PT ;  /* 0x0000001f0c00720c */ /* 0x000fe40003f06270 */
[----:B------:R-:W-:Y:S01]  /*12c0*/  ISETP.LE.AND P1, PT, R3, R24, PT ;  /* 0x000000180300720c */ /* 0x000fe20003f23270 */
[----:B------:R-:W-:Y:S01]  /*12d0*/  IMAD.MOV.U32 R10, RZ, RZ, R3 ;  /* 0x000000ffff0a7224 */ /* 0x000fe200078e0003 */
[----:B------:R-:W-:-:S11]  /*12e0*/  MOV R0, R12 ;  /* 0x0000000c00007202 */ /* 0x000fd60000000f00 */
[----:B0-----:R-:W-:Y:S05]  /*12f0*/  @!P0 BRA P1, `(.L_x_150) ;  /* 0xfffffffc00b48947 */ /* 0x001fea000083ffff */
.L_x_149:
[----:B------:R-:W-:Y:S05]  /*1300*/  BSYNC.RECONVERGENT B0 ;  /* 0x0000000000007941 */ /* 0x000fea0003800200 */
.L_x_148:
[----:B------:R-:W-:Y:S01]  /*1310*/  ISETP.GT.AND P0, PT, R10, R24, PT ;  /* 0x000000180a00720c */ /* 0x000fe20003f04270 */
[----:B------:R-:W-:Y:S01]  /*1320*/  BSSY.RECONVERGENT B0, `(.L_x_151) ;  /* 0x000003c000007945 */ /* 0x000fe20003800200 */
[----:B------:R-:W-:-:S11]  /*1330*/  IMAD.MOV.U32 R15, RZ, RZ, R11 ;  /* 0x000000ffff0f7224 */ /* 0x000fd600078e000b */
[----:B------:R-:W-:Y:S05]  /*1340*/  @P0 BRA `(.L_x_152) ;  /* 0x0000000000e40947 */ /* 0x000fea0003800000 */
[----:B------:R-:W-:Y:S01]  /*1350*/  IMAD.IADD R3, R27, 0x1, -R10 ;  /* 0x000000011b037824 */ /* 0x000fe200078e0a0a */
[----:B------:R-:W-:Y:S01]  /*1360*/  BSSY.RECONVERGENT B1, `(.L_x_153) ;  /* 0x000001d000017945 */ /* 0x000fe20003800200 */
[--C-:B------:R-:W-:Y:S01]  /*1370*/  IMAD.MOV.U32 R9, RZ, RZ, R11.reuse ;  /* 0x000000ffff097224 */ /* 0x100fe200078e000b */
[----:B------:R-:W-:Y:S02]  /*1380*/  MOV R13, R10 ;  /* 0x0000000a000d7202 */ /* 0x000fe40000000f00 */
        /* <DEDUP_REMOVED lines=20> */
[----:B-1----:R0:W2:Y:S01]  /*14d0*/  LD.E R7, desc[UR36][R4.64+0x8] ;  /* 0x0000082404077980 */ /* 0x0020a2000c101900 */
[----:B------:R-:W-:Y:S01]  /*14e0*/  VIADD R9, R11, 0x3 ;  /* 0x000000030b097836 */ /* 0x000fe20000000000 */
[----:B------:R-:W-:Y:S01]  /*14f0*/  IADD3 R13, PT, PT, R10, 0x3, RZ ;  /* 0x000000030a0d7810 */ /* 0x000fe20007ffe0ff */
[----:B0-----:R-:W-:-:S04]  /*1500*/  IMAD.WIDE.U32 R4, R15, 0x4, R34 ;  /* 0x000000040f047825 */ /* 0x001fc800078e0022 */
[----:B------:R-:W-:Y:S01]  /*1510*/  IMAD.MOV.U32 R15, RZ, RZ, R9 ;  /* 0x000000ffff0f7224 */ /* 0x000fe200078e0009 */
[----:B--2---:R2:W-:Y:S06]  /*1520*/  STG.E desc[UR36][R4.64], R7 ;  /* 0x0000000704007986 */ /* 0x0045ec000c101924 */
.L_x_154:
[----:B------:R-:W-:Y:S05]  /*1530*/  BSYNC.RECONVERGENT B1 ;  /* 0x0000000000017941 */ /* 0x000fea0003800200 */
.L_x_153:
[----:B--2---:R-:W-:-:S05]  /*1540*/  IMAD.IADD R4, R10, 0x1, -R27 ;  /* 0x000000010a047824 */ /* 0x004fca00078e0a1b */
[----:B------:R-:W-:-:S13]  /*1550*/  ISETP.GT.U32.AND P0, PT, R4, -0x4, PT ;  /* 0xfffffffc0400780c */ /* 0x000fda0003f04070 */
[----:B------:R-:W-:Y:S05]  /*1560*/  @P0 BRA `(.L_x_152) ;  /* 0x00000000005c0947 */ /* 0x000fea0003800000 */
[----:B------:R-:W-:Y:S01]  /*1570*/  BSSY.RECONVERGENT B1, `(.L_x_155) ;  /* 0x0000015000017945 */ /* 0x000fe20003800200 */
.L_x_156:
[----:B--2---:R-:W-:-:S05]  /*1580*/  IMAD.WIDE R4, R13, 0x4, R36 ;  /* 0x000000040d047825 */ /* 0x004fca00078e0224 */
[----:B------:R-:W2:Y:S01]  /*1590*/  LD.E R11, desc[UR36][R4.64] ;  /* 0x00000024040b7980 */ /* 0x000ea2000c101900 */
[----:B01----:R-:W-:-:S04]  /*15a0*/  IMAD.WIDE.U32 R6, R9, 0x4, R34 ;  /* 0x0000000409067825 */ /* 0x003fc800078e0022 */
[----:B------:R-:W-:Y:S01]  /*15b0*/  VIADD R15, R9, 0x1 ;  /* 0x00000001090f7836 */ /* 0x000fe20000000000 */
[----:B--2---:R0:W-:Y:S04]  /*15c0*/  STG.E desc[UR36][R6.64], R11 ;  /* 0x0000000b06007986 */ /* 0x0041e8000c101924 */
[----:B------:R-:W2:Y:S01]  /*15d0*/  LD.E R21, desc[UR36][R4.64+0x4] ;  /* 0x0000042404157980 */ /* 0x000ea2000c101900 */
[----:B0-----:R-:W-:Y:S01]  /*15e0*/  IMAD.WIDE.U32 R6, R15, 0x4, R34 ;  /* 0x000000040f067825 */ /* 0x001fe200078e0022 */
[----:B------:R-:W-:-:S04]  /*15f0*/  IADD3 R15, PT, PT, R9, 0x2, RZ ;  /* 0x00000002090f7810 */ /* 0x000fc80007ffe0ff */
[----:B--2---:R0:W-:Y:S04]  /*1600*/  STG.E desc[UR36][R6.64], R21 ;  /* 0x0000001506007986 */ /* 0x0041e8000c101924 */
[----:B------:R-:W2:Y:S01]  /*1610*/  LD.E R33, desc[UR36][R4.64+0x8] ;  /* 0x0000082404217980 */ /* 0x000ea2000c101900 */
[----:B0-----:R-:W-:-:S05]  /*1620*/  IMAD.WIDE.U32 R6, R15, 0x4, R34 ;  /* 0x000000040f067825 */ /* 0x001fca00078e0022 */
[----:B--2---:R2:W-:Y:S04]  /*1630*/  STG.E desc[UR36][R6.64], R33 ;  /* 0x0000002106007986 */ /* 0x0045e8000c101924 */
[----:B------:R0:W3:Y:S01]  /*1640*/  LD.E R8, desc[UR36][R4.64+0xc] ;  /* 0x00000c2404087980 */ /* 0x0000e2000c101900 */
[C---:B------:R-:W-:Y:S02]  /*1650*/  VIADD R15, R9.reuse, 0x3 ;  /* 0x00000003090f7836 */ /* 0x040fe40000000000 */
[----:B------:R-:W-:Y:S02]  /*1660*/  VIADD R9, R9, 0x4 ;  /* 0x0000000409097836 */ /* 0x000fe40000000000 */
[----:B------:R-:W-:-:S03]  /*1670*/  VIADD R13, R13, 0x4 ;  /* 0x000000040d0d7836 */ /* 0x000fc60000000000 */
[----:B------:R-:W-:Y:S01]  /*1680*/  ISETP.NE.AND P0, PT, R9, R3, PT ;  /* 0x000000030900720c */ /* 0x000fe20003f05270 */
[----:B0-----:R-:W-:-:S05]  /*1690*/  IMAD.WIDE.U32 R4, R15, 0x4, R34 ;  /* 0x000000040f047825 */ /* 0x001fca00078e0022 */
[----:B---3--:R2:W-:Y:S07]  /*16a0*/  STG.E desc[UR36][R4.64], R8 ;  /* 0x0000000804007986 */ /* 0x0085ee000c101924 */
[----:B------:R-:W-:Y:S05]  /*16b0*/  @P0 BRA `(.L_x_156) ;  /* 0xfffffffc00b00947 */ /* 0x000fea000383ffff */
[----:B------:R-:W-:Y:S05]  /*16c0*/  BSYNC.RECONVERGENT B1 ;  /* 0x0000000000017941 */ /* 0x000fea0003800200 */
.L_x_155:
[----:B------:R-:W-:-:S07]  /*16d0*/  MOV R15, R3 ;  /* 0x00000003000f7202 */ /* 0x000fce0000000f00 */
.L_x_152:
[----:B------:R-:W-:Y:S05]  /*16e0*/  BSYNC.RECONVERGENT B0 ;  /* 0x0000000000007941 */ /* 0x000fea0003800200 */
.L_x_151:
[----:B------:R-:W-:Y:S01]  /*16f0*/  ISETP.GE.AND P0, PT, R0, R31, PT ;  /* 0x0000001f0000720c */ /* 0x000fe20003f06270 */
[----:B------:R-:W-:-:S12]  /*1700*/  BSSY.RECONVERGENT B0, `(.L_x_157) ;  /* 0x000000a000007945 */ /* 0x000fd80003800200 */
[----:B------:R-:W-:Y:S05]  /*1710*/  @P0 BRA `(.L_x_158) ;  /* 0x0000000000200947 */ /* 0x000fea0003800000 */
.L_x_159:
[----:B--23--:R-:W-:-:S06]  /*1720*/  IMAD.WIDE R4, R0, 0x4, R16 ;  /* 0x0000000400047825 */ /* 0x00cfcc00078e0210 */
[----:B------:R-:W2:Y:S01]  /*1730*/  LD.E R5, desc[UR36][R4.64] ;  /* 0x0000002404057980 */ /* 0x000ea2000c101900 */
[----:B01----:R-:W-:-:S04]  /*1740*/  IMAD.WIDE.U32 R6, R15, 0x4, R34 ;  /* 0x000000040f067825 */ /* 0x003fc800078e0022 */
[----:B------:R-:W-:Y:S02]  /*1750*/  VIADD R0, R0, 0x1 ;  /* 0x0000000100007836 */ /* 0x000fe40000000000 */
[----:B------:R-:W-:-:S03]  /*1760*/  VIADD R15, R15, 0x1 ;  /* 0x000000010f0f7836 */ /* 0x000fc60000000000 */
[----:B------:R-:W-:Y:S01]  /*1770*/  ISETP.GE.AND P0, PT, R0, R31, PT ;  /* 0x0000001f0000720c */ /* 0x000fe20003f06270 */
[----:B--2---:R3:W-:-:S12]  /*1780*/  STG.E desc[UR36][R6.64], R5 ;  /* 0x0000000506007986 */ /* 0x0047d8000c101924 */
[----:B------:R-:W-:Y:S05]  /*1790*/  @!P0 BRA `(.L_x_159) ;  /* 0xfffffffc00e08947 */ /* 0x000fea000383ffff */
.L_x_158:
[----:B------:R-:W-:Y:S05]  /*17a0*/  BSYNC.RECONVERGENT B0 ;  /* 0x0000000000007941 */ /* 0x000fea0003800200 */
.L_x_157:
[----:B------:R-:W-:Y:S01]  /*17b0*/  MOV R31, 0x38 ;  /* 0x00000038001f7802 */ /* 0x000fe20000000f00 */
[----:B--2---:R-:W-:Y:S01]  /*17c0*/  IMAD.MOV.U32 R4, RZ, RZ, R36 ;  /* 0x000000ffff047224 */ /* 0x004fe200078e0024 */
[----:B---3--:R-:W-:Y:S02]  /*17d0*/  MOV R5, R37 ;  /* 0x0000002500057202 */ /* 0x008fe40000000f00 */
[----:B01----:R0:W1:Y:S05]  /*17e0*/  LDC.64 R6, c[0x4][R31] ;  /* 0x010000001f067b82 */ /* 0x00306a0000000a00 */
[----:B------:R-:W-:-:S07]  /*17f0*/  LEPC R20, `(.L_x_160) ;  /* 0x000000001014794e */ /* 0x000fce0000000000 */
[----:B01----:R-:W-:Y:S05]  /*1800*/  CALL.ABS.NOINC R6 ;  /* 0x0000000006007343 */ /* 0x003fea0003c00000 */
.L_x_160:
[----:B------:R0:W1:Y:S01]  /*1810*/  LDC.64 R6, c[0x4][R31] ;  /* 0x010000001f067b82 */ /* 0x0000620000000a00 */
[----:B------:R-:W-:Y:S02]  /*1820*/  IMAD.MOV.U32 R4, RZ, RZ, R16 ;  /* 0x000000ffff047224 */ /* 0x000fe400078e0010 */
[----:B------:R-:W-:-:S07]  /*1830*/  IMAD.MOV.U32 R5, RZ, RZ, R17 ;  /* 0x000000ffff057224 */ /* 0x000fce00078e0011 */
[----:B------:R-:W-:-:S07]  /*1840*/  LEPC R20, `(.L_x_161) ;  /* 0x000000001014794e */ /* 0x000fce0000000000 */
[----:B01----:R-:W-:Y:S05]  /*1850*/  CALL.ABS.NOINC R6 ;  /* 0x0000000006007343 */ /* 0x003fea0003c00000 */
.L_x_161:
[----:B------:R-:W-:Y:S01]  /*1860*/  IADD3 R18, PT, PT, R18, 0x1, RZ ;  /* 0x0000000112127810 */ /* 0x000fe20007ffe0ff */
[----:B------:R-:W-:Y:S05]  /*1870*/  WARPSYNC.ALL ;  /* 0x0000000000007948 */ /* 0x000fea0003800000 */
[----:B------:R-:W-:Y:S01]  /*1880*/  BAR.SYNC.DEFER_BLOCKING 0x0 ;  /* 0x0000000000007b1d */ /* 0x000fe20000010000 */
[----:B------:R-:W-:-:S13]  /*1890*/  ISETP.NE.AND P0, PT, R18, R29, PT ;  /* 0x0000001d1200720c */ /* 0x000fda0003f05270 */
[----:B------:R-:W-:Y:S05]  /*18a0*/  @P0 BRA `(.L_x_162) ;  /* 0xffffffe800800947 */ /* 0x000fea000383ffff */
.L_x_130:
[----:B------:R-:W-:Y:S05]  /*18b0*/  BSYNC.RECONVERGENT B6 ;  /* 0x0000000000067941 */ /* 0x000fea0003800200 */
.L_x_129:
[----:B------:R-:W0:Y:S01]  /*18c0*/  LDCU UR4, c[0x0][0x388] ;  /* 0x00007100ff0477ac */ /* 0x000e220008000800 */
[----:B------:R-:W-:-:S05]  /*18d0*/  IMAD.SHL.U32 R27, R27, 0x2, RZ ;  /* 0x000000021b1b7824 */ /* 0x000fca00078e00ff */
[----:B0-----:R-:W-:-:S13]  /*18e0*/  ISETP.GE.AND P0, PT, R27, UR4, PT ;  /* 0x000000041b007c0c */ /* 0x001fda000bf06270 */
[----:B------:R-:W-:Y:S05]  /*18f0*/  @!P0 BRA `(.L_x_163) ;  /* 0xffffffe800448947 */ /* 0x000fea000383ffff */
[----:B------:R-:W-:Y:S05]  /*1900*/  EXIT ;  /* 0x000000000000794d */ /* 0x000fea0003800000 */
.L_x_164:
        /* <DEDUP_REMOVED lines=15> */
.L_x_204:


//--------------------- .text._Z9mergeSortPii     --------------------------
	.section	.text._Z9mergeSortPii,"ax",@progbits
	.align	128
        .global         _Z9mergeSortPii
        .type           _Z9mergeSortPii,@function
        .size           _Z9mergeSortPii,(.L_x_205 - _Z9mergeSortPii)
        .other          _Z9mergeSortPii,@"STO_CUDA_ENTRY STV_DEFAULT"
_Z9mergeSortPii:
.text._Z9mergeSortPii:
[----:B------:R-:W0:Y:S08]  /*0000*/  LDC R1, c[0x0][0x37c] ;  /* 0x0000df00ff017b82 */ /* 0x000e300000000800 */
[----:B------:R-:W1:Y:S02]  /*0010*/  LDC R0, c[0x0][0x388] ;  /* 0x0000e200ff007b82 */ /* 0x000e640000000800 */
[----:B-1----:R-:W-:-:S13]  /*0020*/  ISETP.GE.AND P0, PT, R0, 0x2, PT ;  /* 0x000000020000780c */ /* 0x002fda0003f06270 */
[----:B0-----:R-:W-:Y:S05]  /*0030*/  @!P0 EXIT ;  /* 0x000000000000894d */ /* 0x001fea0003800000 */
[----:B------:R-:W0:Y:S01]  /*0040*/  LDCU.64 UR38, c[0x0][0x380] ;  /* 0x00007000ff2677ac */ /* 0x000e220008000a00 */
[----:B------:R-:W-:Y:S01]  /*0050*/  IMAD.MOV.U32 R19, RZ, RZ, 0x1 ;  /* 0x00000001ff137424 */ /* 0x000fe200078e00ff */
[----:B------:R-:W1:Y:S01]  /*0060*/  LDCU.64 UR36, c[0x0][0x358] ;  /* 0x00006b00ff2477ac */ /* 0x000e620008000a00 */
[----:B0-----:R-:W-:-:S04]  /*0070*/  UIADD3 UR38, UP0, UPT, UR38, 0x4, URZ ;  /* 0x0000000426267890 */ /* 0x001fc8000ff1e0ff */
[----:B-1----:R-:W-:-:S12]  /*0080*/  UIADD3.X UR39, UPT, UPT, URZ, UR39, URZ, UP0, !UPT ;  /* 0x00000027ff277290 */ /* 0x002fd800087fe4ff */
.L_x_197:
[----:B------:R-:W-:Y:S01]  /*0090*/  BSSY.RECONVERGENT B6, `(.L_x_165) ;  /* 0x000015e000067945 */ /* 0x000fe20003800200 */
[----:B------:R-:W-:Y:S02]  /*00a0*/  IMAD.SHL.U32 R18, R19, 0x2, RZ ;  /* 0x0000000213127824 */ /* 0x000fe400078e00ff */
[----:B------:R-:W-:Y:S02]  /*00b0*/  IMAD.MOV.U32 R2, RZ, RZ, RZ ;  /* 0x000000ffff027224 */ /* 0x000fe400078e00ff */
[----:B------:R-:W-:-:S07]  /*00c0*/  IMAD.MOV.U32 R25, RZ, RZ, RZ ;  /* 0x000000ffff197224 */ /* 0x000fce00078e00ff */
.L_x_196:
[----:B------:R-:W-:Y:S01]  /*00d0*/  MOV R6, 0x30 ;  /* 0x0000003000067802 */ /* 0x000fe20000000f00 */
[----:B------:R-:W0:Y:S01]  /*00e0*/  LDCU UR4, c[0x0][0x388] ;  /* 0x00007100ff0477ac */ /* 0x000e220008000800 */
[C---:B------:R-:W-:Y:S01]  /*00f0*/  VIADD R16, R19.reuse, 0xffffffff ;  /* 0xffffffff13107836 */ /* 0x040fe20000000000 */
[----:B------:R-:W-:Y:S01]  /*0100*/  IADD3 R22, PT, PT, R18, R25, RZ ;  /* 0x0000001912167210 */ /* 0x000fe20007ffe0ff */
[----:B------:R-:W-:Y:S02]  /*0110*/  IMAD.MOV R3, RZ, RZ, -R18 ;  /* 0x000000ffff037224 */ /* 0x000fe400078e0a12 */
[----:B------:R-:W1:Y:S01]  /*0120*/  LDC.64 R6, c[0x4][R6] ;  /* 0x0100000006067b82 */ /* 0x000e620000000a00 */
[----:B------:R-:W-:Y:S01]  /*0130*/  ISETP.GE.AND P0, PT, R16, RZ, PT ;  /* 0x000000ff1000720c */ /* 0x000fe20003f06270 */
[----:B------:R-:W-:Y:S02]  /*0140*/  IMAD R3, R2, R3, RZ ;  /* 0x0000000302037224 */ /* 0x000fe400078e02ff */
[C---:B------:R-:W-:Y:S01]  /*0150*/  IMAD.IADD R23, R22.reuse, 0x1, -R19 ;  /* 0x0000000116177824 */ /* 0x040fe200078e0a13 */
[----:B------:R-:W-:Y:S01]  /*0160*/  P2R R0, PR, RZ, 0x1 ;  /* 0x00000001ff007803 */ /* 0x000fe20000000000 */
[----:B------:R-:W-:Y:S01]  /*0170*/  IMAD.WIDE R4, R19, 0x4, RZ ;  /* 0x0000000413047825 */ /* 0x000fe200078e02ff */
[----:B0-----:R-:W-:-:S04]  /*0180*/  VIMNMX R26, PT, PT, R22, UR4, PT ;  /* 0x00000004161a7c48 */ /* 0x001fc8000bfe0100 */
[C---:B------:R-:W-:Y:S01]  /*0190*/  IADD3 R24, PT, PT, R26.reuse, R3, -R19 ;  /* 0x000000031a187210 */ /* 0x040fe20007ffe813 */
[----:B------:R-:W-:-:S07]  /*01a0*/  IMAD.IADD R23, R26, 0x1, -R23 ;  /* 0x000000011a177824 */ /* 0x000fce00078e0a17 */
[----:B------:R-:W-:-:S07]  /*01b0*/  LEPC R20, `(.L_x_166) ;  /* 0x000000001014794e */ /* 0x000fce0000000000 */
[----:B-1----:R-:W-:Y:S05]  /*01c0*/  CALL.ABS.NOINC R6 ;  /* 0x0000000006007343 */ /* 0x002fea0003c00000 */
.L_x_166:
[----:B------:R-:W-:Y:S01]  /*01d0*/  MOV R6, 0x30 ;  /* 0x0000003000067802 */ /* 0x000fe20000000f00 */
[----:B------:R-:W-:-:S04]  /*01e0*/  IMAD.WIDE R8, R23, 0x4, RZ ;  /* 0x0000000417087825 */ /* 0x000fc800078e02ff */
[----:B------:R-:W-:Y:S01]  /*01f0*/  IMAD.MOV.U32 R28, RZ, RZ, R4 ;  /* 0x000000ffff1c7224 */ /* 0x000fe200078e0004 */
[----:B------:R-:W0:Y:S01]  /*0200*/  LDC.64 R6, c[0x4][R6] ;  /* 0x0100000006067b82 */ /* 0x000e220000000a00 */
[----:B------:R-:W-:Y:S01]  /*0210*/  IMAD.MOV.U32 R29, RZ, RZ, R5 ;  /* 0x000000ffff1d7224 */ /* 0x000fe200078e0005 */
[----:B------:R-:W-:Y:S01]  /*0220*/  MOV R5, R9 ;  /* 0x0000000900057202 */ /* 0x000fe20000000f00 */
[----:B------:R-:W-:-:S07]  /*0230*/  IMAD.MOV.U32 R4, RZ, RZ, R8 ;  /* 0x000000ffff047224 */ /* 0x000fce00078e0008 */
[----:B------:R-:W-:-:S07]  /*0240*/  LEPC R20, `(.L_x_167) ;  /* 0x000000001014794e */ /* 0x000fce0000000000 */
[----:B0-----:R-:W-:Y:S05]  /*0250*/  CALL.ABS.NOINC R6 ;  /* 0x0000000006007343 */ /* 0x001fea0003c00000 */
.L_x_167:
[----:B------:R-:W-:Y:S01]  /*0260*/  ISETP.GE.AND P6, PT, R16, RZ, PT ;  /* 0x000000ff1000720c */ /* 0x000fe20003fc6270 */
[----:B------:R-:W-:Y:S01]  /*0270*/  BSSY.RECONVERGENT B0, `(.L_x_168) ;  /* 0x0000089000007945 */ /* 0x000fe20003800200 */
[----:B------:R-:W-:Y:S02]  /*0280*/  IMAD.MOV.U32 R16, RZ, RZ, R4 ;  /* 0x000000ffff107224 */ /* 0x000fe400078e0004 */
[----:B------:R-:W-:-:S09]  /*0290*/  IMAD.MOV.U32 R17, RZ, RZ, R5 ;  /* 0x000000ffff117224 */ /* 0x000fd200078e0005 */
[----:B------:R-:W-:Y:S05]  /*02a0*/  @!P6 BRA `(.L_x_169) ;  /* 0x000000080014e947 */ /* 0x000fea0003800000 */
[----:B------:R-:W-:Y:S01]  /*02b0*/  ISETP.GE.U32.AND P0, PT, R19, 0x10, PT ;  /* 0x000000101300780c */ /* 0x000fe20003f06070 */
[----:B------:R-:W-:Y:S01]  /*02c0*/  BSSY.RECONVERGENT B1, `(.L_x_170) ;  /* 0x000003a000017945 */ /* 0x000fe20003800200 */
[----:B------:R-:W-:Y:S01]  /*02d0*/  SHF.R.S32.HI R0, RZ, 0x1f, R25 ;  /* 0x0000001fff007819 */ /* 0x000fe20000011419 */
[----:B------:R-:W-:-:S10]  /*02e0*/  IMAD.MOV.U32 R3, RZ, RZ, RZ ;  /* 0x000000ffff037224 */ /* 0x000fd400078e00ff */
[----:B------:R-:W-:Y:S05]  /*02f0*/  @!P0 BRA `(.L_x_171) ;  /* 0x0000000000d88947 */ /* 0x000fea0003800000 */
[----:B------:R-:W0:Y:S01]  /*0300*/  LDCU.64 UR4, c[0x0][0x380] ;  /* 0x00007000ff0477ac */ /* 0x000e220008000a00 */
[----:B------:R-:W-:Y:S01]  /*0310*/  LOP3.LUT R3, R19, 0xfffffff0, RZ, 0xc0, !PT ;  /* 0xfffffff013037812 */ /* 0x000fe200078ec0ff */
[----:B------:R-:W-:Y:S01]  /*0320*/  BSSY.RECONVERGENT B2, `(.L_x_171) ;  /* 0x0000033000027945 */ /* 0x000fe20003800200 */
[----:B------:R-:W-:-:S03]  /*0330*/  IADD3 R10, P2, PT, R28, 0x20, RZ ;  /* 0x000000201c0a7810 */ /* 0x000fc60007f5e0ff */
[----:B------:R-:W-:Y:S02]  /*0340*/  IMAD.MOV R8, RZ, RZ, -R3 ;  /* 0x000000ffff087224 */ /* 0x000fe400078e0a03 */
[----:B------:R-:W-:Y:S01]  /*0350*/  IMAD.X R21, RZ, RZ, R29, P2 ;  /* 0x000000ffff157224 */ /* 0x000fe200010e061d */
[----:B0-----:R-:W-:-:S04]  /*0360*/  LEA R12, P0, R25, UR4, 0x2 ;  /* 0x00000004190c7c11 */ /* 0x001fc8000f8010ff */
[----:B------:R-:W-:Y:S02]  /*0370*/  IADD3 R12, P1, PT, R12, 0x20, RZ ;  /* 0x000000200c0c7810 */ /* 0x000fe40007f3e0ff */
[----:B------:R-:W-:-:S04]  /*0380*/  LEA.HI.X R9, R25, UR5, R0, 0x2, P0 ;  /* 0x0000000519097c11 */ /* 0x000fc800080f1400 */
[----:B------:R-:W-:-:S07]  /*0390*/  IADD3.X R9, PT, PT, RZ, R9, RZ, P1, !PT ;  /* 0x00000009ff097210 */ /* 0x000fce0000ffe4ff */
.L_x_172:
[----:B------:R-:W-:Y:S02]  /*03a0*/  IMAD.MOV.U32 R4, RZ, RZ, R12 ;  /* 0x000000ffff047224 */ /* 0x000fe400078e000c */
        /* <DEDUP_REMOVED lines=24> */
[----:B----4-:R4:W-:Y:S04]  /*0530*/  ST.E desc[UR36][R6.64+0x8], R21 ;  /* 0x0000081506007985 */ /* 0x0109e8000c101924 */
[----:B-----5:R-:W5:Y:S04]  /*0540*/  LDG.E R27, desc[UR36][R4.64+0xc] ;  /* 0x00000c24041b7981 */ /* 0x020f68000c1e1900 */
[----:B-----5:R-:W-:Y:S04]  /*0550*/  ST.E desc[UR36][R6.64+0xc], R27 ;  /* 0x00000c1b06007985 */ /* 0x020fe8000c101924 */
        /* <DEDUP_REMOVED lines=8> */
[----:B------:R-:W-:-:S02]  /*05e0*/  IADD3 R10, P2, PT, R6, 0x40, RZ ;  /* 0x00000040060a7810 */ /* 0x000fc40007f5e0ff */
[----:B------:R-:W-:Y:S02]  /*05f0*/  IADD3 R12, P1, PT, R4, 0x40, RZ ;  /* 0x00000040040c7810 */ /* 0x000fe40007f3e0ff */
[----:B------:R-:W-:Y:S01]  /*0600*/  ISETP.NE.AND P0, PT, R8, RZ, PT ;  /* 0x000000ff0800720c */ /* 0x000fe20003f05270 */
[----:B----4-:R-:W-:Y:S01]  /*0610*/  IMAD.X R21, RZ, RZ, R7, P2 ;  /* 0x000000ffff157224 */ /* 0x010fe200010e0607 */
[----:B0-----:R-:W-:Y:S01]  /*0620*/  IADD3.X R9, PT, PT, RZ, R5, RZ, P1, !PT ;  /* 0x00000005ff097210 */ /* 0x001fe20000ffe4ff */
[----:B--2---:R1:W-:Y:S10]  /*0630*/  ST.E desc[UR36][R6.64+0x1c], R15 ;  /* 0x00001c0f06007985 */ /* 0x0043f4000c101924 */
[----:B------:R-:W-:Y:S05]  /*0640*/  @P0 BRA `(.L_x_172) ;  /* 0xfffffffc00540947 */ /* 0x000fea000383ffff */
[----:B------:R-:W-:Y:S05]  /*0650*/  BSYNC.RECONVERGENT B2 ;  /* 0x0000000000027941 */ /* 0x000fea0003800200 */
.L_x_171:
[----:B------:R-:W-:Y:S05]  /*0660*/  BSYNC.RECONVERGENT B1 ;  /* 0x0000000000017941 */ /* 0x000fea0003800200 */
.L_x_170:
[----:B------:R-:W-:-:S04]  /*0670*/  LOP3.LUT R4, R19, 0xf, RZ, 0xc0, !PT ;  /* 0x0000000f13047812 */ /* 0x000fc800078ec0ff */
        /* <DEDUP_REMOVED lines=31> */
.L_x_174:
[----:B------:R-:W-:Y:S05]  /*0870*/  BSYNC.RECONVERGENT B1 ;  /* 0x0000000000017941 */ /* 0x000fea0003800200 */
.L_x_173:
        /* <DEDUP_REMOVED lines=8> */
[----:B------:R-:W-:-:S04]  /*0900*/  IADD3 R5, P1, PT, R3, R25, RZ ;  /* 0x0000001903057210 */ /* 0x000fc80007f3e0ff */
[----:B-12---:R-:W-:Y:S02]  /*0910*/  IADD3.X R6, PT, PT, RZ, R0, RZ, P1, !PT ;  /* 0x00000000ff067210 */ /* 0x006fe40000ffe4ff */
        /* <DEDUP_REMOVED lines=12> */
.L_x_176:
[----:B------:R-:W-:Y:S05]  /*09e0*/  BSYNC.RECONVERGENT B1 ;  /* 0x0000000000017941 */ /* 0x000fea0003800200 */
.L_x_175:
[----:B------:R-:W-:Y:S05]  /*09f0*/  @!P0 BRA `(.L_x_169) ;  /* 0x0000000000408947 */ /* 0x000fea0003800000 */
[----:B------:R-:W3:Y:S01]  /*0a00*/  LDCU.64 UR4, c[0x0][0x380] ;  /* 0x00007000ff0477ac */ /* 0x000ee20008000a00 */
[----:B------:R-:W-:-:S05]  /*0a10*/  IADD3 R5, P0, PT, R3, R25, RZ ;  /* 0x0000001903057210 */ /* 0x000fca0007f1e0ff */
[----:B------:R-:W-:Y:S01]  /*0a20*/  IMAD.X R0, RZ, RZ, R0, P0 ;  /* 0x000000ffff007224 */ /* 0x000fe200000e0600 */
[----:B---3--:R-:W-:-:S04]  /*0a30*/  LEA R4, P0, R5, UR4, 0x2 ;  /* 0x0000000405047c11 */ /* 0x008fc8000f8010ff */
[----:B------:R-:W-:-:S05]  /*0a40*/  LEA.HI.X R5, R5, UR5, R0, 0x2, P0 ;  /* 0x0000000505057c11 */ /* 0x000fca00080f1400 */
[----:B0-2---:R-:W2:Y:S01]  /*0a50*/  LDG.E R9, desc[UR36][R4.64] ;  /* 0x0000002404097981 */ /* 0x005ea2000c1e1900 */
[----:B-1----:R-:W-:Y:S01]  /*0a60*/  IMAD.WIDE.U32 R6, R3, 0x4, R28 ;  /* 0x0000000403067825 */ /* 0x002fe200078e001c */
        /* <DEDUP_REMOVED lines=9> */
.L_x_169:
[----:B------:R-:W-:Y:S05]  /*0b00*/  BSYNC.RECONVERGENT B0 ;  /* 0x0000000000007941 */ /* 0x000fea0003800200 */
.L_x_168:
[----:B------:R-:W-:Y:S01]  /*0b10*/  ISETP.GE.AND P0, PT, R23, 0x1, PT ;  /* 0x000000011700780c */ /* 0x000fe20003f06270 */
[----:B------:R-:W-:-:S12]  /*0b20*/  BSSY.RECONVERGENT B0, `(.L_x_177) ;  /* 0x000003b000007945 */ /* 0x000fd80003800200 */
[----:B------:R-:W-:Y:S05]  /*0b30*/  @!P0 BRA `(.L_x_178) ;  /* 0x0000000000e48947 */ /* 0x000fea0003800000 */
[----:B----4-:R-:W-:Y:S01]  /*0b40*/  IMAD.MOV R3, RZ, RZ, -R18 ;  /* 0x000000ffff037224 */ /* 0x010fe200078e0a12 */
[----:B------:R-:W-:Y:S01]  /*0b50*/  LOP3.LUT R8, R24, 0x3, RZ, 0xc0, !PT ;  /* 0x0000000318087812 */ /* 0x000fe200078ec0ff */
[----:B------:R-:W-:Y:S01]  /*0b60*/  BSSY.RECONVERGENT B1, `(.L_x_179) ;  /* 0x000001b000017945 */ /* 0x000fe20003800200 */
[----:B------:R-:W-:Y:S02]  /*0b70*/  IMAD.IADD R0, R22, 0x1, -R19 ;  /* 0x0000000116007824 */ /* 0x000fe400078e0a13 */
[----:B------:R-:W-:Y:S01]  /*0b80*/  IMAD R3, R2, R3, RZ ;  /* 0x0000000302037224 */ /* 0x000fe200078e02ff */
[----:B------:R-:W-:-:S04]  /*0b90*/  ISETP.NE.AND P1, PT, R8, RZ, PT ;  /* 0x000000ff0800720c */ /* 0x000fc80003f25270 */
[----:B------:R-:W-:Y:S01]  /*0ba0*/  IADD3 R26, PT, PT, R19, -R26, -R3 ;  /* 0x8000001a131a7210 */ /* 0x000fe20007ffe803 */
[----:B------:R-:W-:-:S03]  /*0bb0*/  IMAD.MOV.U32 R3, RZ, RZ, RZ ;  /* 0x000000ffff037224 */ /* 0x000fc600078e00ff */
[----:B------:R-:W-:-:S13]  /*0bc0*/  ISETP.GT.U32.AND P2, PT, R26, -0x4, PT ;  /* 0xfffffffc1a00780c */ /* 0x000fda0003f44070 */
[----:B------:R-:W-:Y:S05]  /*0bd0*/  @P2 BRA `(.L_x_180) ;  /* 0x00000000004c2947 */ /* 0x000fea0003800000 */
[----:B0-23--:R-:W-:Y:S01]  /*0be0*/  HFMA2 R9, -RZ, RZ, 0, 0 ;  /* 0x00000000ff097431 */ /* 0x00dfe200000001ff */
[----:B------:R-:W-:Y:S02]  /*0bf0*/  LOP3.LUT R3, R24, 0xfffffffc, RZ, 0xc0, !PT ;  /* 0xfffffffc18037812 */ /* 0x000fe400078ec0ff */
[----:B------:R-:W-:-:S07]  /*0c00*/  SHF.R.S32.HI R10, RZ, 0x1f, R0 ;  /* 0x0000001fff0a7819 */ /* 0x000fce0000011400 */
.L_x_181:
[----:B----4-:R-:W-:-:S05]  /*0c10*/  IADD3 R4, P2, PT, R0, R9, RZ ;  /* 0x0000000900047210 */ /* 0x010fca0007f5e0ff */
[----:B------:R-:W-:Y:S01]  /*0c20*/  IMAD.X R5, RZ, RZ, R10, P2 ;  /* 0x000000ffff057224 */ /* 0x000fe200010e060a */
        /* <DEDUP_REMOVED lines=14> */
.L_x_180:
[----:B------:R-:W-:Y:S05]  /*0d10*/  BSYNC.RECONVERGENT B1 ;  /* 0x0000000000017941 */ /* 0x000fea0003800200 */
.L_x_179:
[----:B------:R-:W-:Y:S05]  /*0d20*/  @!P1 BRA `(.L_x_178) ;  /* 0x0000000000689947 */ /* 0x000fea0003800000 */
[----:B0-23--:R-:W-:Y:S02]  /*0d30*/  SHF.R.S32.HI R9, RZ, 0x1f, R0 ;  /* 0x0000001fff097819 */ /* 0x00dfe40000011400 */
[----:B----4-:R-:W-:-:S05]  /*0d40*/  IADD3 R4, P1, PT, R0, R3, RZ ;  /* 0x0000000300047210 */ /* 0x010fca0007f3e0ff */
[----:B------:R-:W-:Y:S01]  /*0d50*/  IMAD.X R5, RZ, RZ, R9, P1 ;  /* 0x000000ffff057224 */ /* 0x000fe200008e0609 */
[----:B-1----:R-:W-:-:S04]  /*0d60*/  LEA R6, P1, R4, UR38, 0x2 ;  /* 0x0000002604067c11 */ /* 0x002fc8000f8210ff */
[----:B------:R-:W-:-:S06]  /*0d70*/  LEA.HI.X R7, R4, UR39, R5, 0x2, P1 ;  /* 0x0000002704077c11 */ /* 0x000fcc00088f1405 */
[----:B------:R-:W2:Y:S01]  /*0d80*/  LDG.E R7, desc[UR36][R6.64+-0x4] ;  /* 0xfffffc2406077981 */ /* 0x000ea2000c1e1900 */
[----:B------:R-:W-:Y:S01]  /*0d90*/  IMAD.WIDE.U32 R4, R3, 0x4, R16 ;  /* 0x0000000403047825 */ /* 0x000fe200078e0010 */
[----:B------:R-:W-:-:S04]  /*0da0*/  ISETP.NE.AND P1, PT, R8, 0x1, PT ;  /* 0x000000010800780c */ /* 0x000fc80003f25270 */
[----:B--2---:R0:W-:Y:S09]  /*0db0*/  ST.E desc[UR36][R4.64], R7 ;  /* 0x0000000704007985 */ /* 0x0041f2000c101924 */
[----:B------:R-:W-:Y:S05]  /*0dc0*/  @!P1 BRA `(.L_x_178) ;  /* 0x0000000000409947 */ /* 0x000fea0003800000 */
[----:B0-----:R-:W-:-:S05]  /*0dd0*/  VIADD R7, R3, 0x1 ;  /* 0x0000000103077836 */ /* 0x001fca0000000000 */
[----:B------:R-:W-:-:S05]  /*0de0*/  IADD3 R7, P1, PT, R0, R7, RZ ;  /* 0x0000000700077210 */ /* 0x000fca0007f3e0ff */
[----:B------:R-:W-:Y:S01]  /*0df0*/  IMAD.X R10, RZ, RZ, R9, P1 ;  /* 0x000000ffff0a7224 */ /* 0x000fe200008e0609 */
[----:B------:R-:W-:-:S04]  /*0e00*/  LEA R6, P1, R7, UR38, 0x2 ;  /* 0x0000002607067c11 */ /* 0x000fc8000f8210ff */
[----:B------:R-:W-:-:S06]  /*0e10*/  LEA.HI.X R7, R7, UR39, R10, 0x2, P1 ;  /* 0x0000002707077c11 */ /* 0x000fcc00088f140a */
[----:B------:R-:W2:Y:S01]  /*0e20*/  LDG.E R7, desc[UR36][R6.64+-0x4] ;  /* 0xfffffc2406077981 */ /* 0x000ea2000c1e1900 */
[----:B------:R-:W-:-:S03]  /*0e30*/  ISETP.NE.AND P1, PT, R8, 0x2, PT ;  /* 0x000000020800780c */ /* 0x000fc60003f25270 */
[----:B--2---:R0:W-:Y:S10]  /*0e40*/  ST.E desc[UR36][R4.64+0x4], R7 ;  /* 0x0000040704007985 */ /* 0x0041f4000c101924 */
[----:B------:R-:W-:Y:S05]  /*0e50*/  @!P1 BRA `(.L_x_178) ;  /* 0x00000000001c9947 */ /* 0x000fea0003800000 */
[----:B------:R-:W-:-:S04]  /*0e60*/  IADD3 R3, PT, PT, R3, 0x2, RZ ;  /* 0x0000000203037810 */ /* 0x000fc80007ffe0ff */
[----:B------:R-:W-:-:S05]  /*0e70*/  IADD3 R3, P1, PT, R0, R3, RZ ;  /* 0x0000000300037210 */ /* 0x000fca0007f3e0ff */
[----:B------:R-:W-:Y:S01]  /*0e80*/  IMAD.X R0, RZ, RZ, R9, P1 ;  /* 0x000000ffff007224 */ /* 0x000fe200008e0609 */
[----:B------:R-:W-:-:S04]  /*0e90*/  LEA R6, P1, R3, UR38, 0x2 ;  /* 0x0000002603067c11 */ /* 0x000fc8000f8210ff */
[----:B0-----:R-:W-:-:S06]  /*0ea0*/  LEA.HI.X R7, R3, UR39, R0, 0x2, P1 ;  /* 0x0000002703077c11 */ /* 0x001fcc00088f1400 */
[----:B------:R-:W2:Y:S04]  /*0eb0*/  LDG.E R7, desc[UR36][R6.64+-0x4] ;  /* 0xfffffc2406077981 */ /* 0x000ea8000c1e1900 */
[----:B--2---:R0:W-:Y:S02]  /*0ec0*/  ST.E desc[UR36][R4.64+0x8], R7 ;  /* 0x0000080704007985 */ /* 0x0041e4000c101924 */
.L_x_178:
[----:B------:R-:W-:Y:S05]  /*0ed0*/  BSYNC.RECONVERGENT B0 ;  /* 0x0000000000007941 */ /* 0x000fea0003800200 */
.L_x_177:
[----:B0---4-:R-:W0:Y:S01]  /*0ee0*/  LDC.64 R4, c[0x0][0x380] ;  /* 0x0000e000ff047b82 */ /* 0x011e220000000a00 */
[----:B--2---:R-:W-:Y:S01]  /*0ef0*/  VIADD R21, R19, 0xffffffff ;  /* 0xffffffff13157836 */ /* 0x004fe20000000000 */
[----:B------:R-:W-:Y:S01]  /*0f00*/  BSSY.RECONVERGENT B0, `(.L_x_182) ;  /* 0x000001b000007945 */ /* 0x000fe20003800200 */
[----:B---3--:R-:W-:Y:S01]  /*0f10*/  CS2R R8, SRZ ;  /* 0x0000000000087805 */ /* 0x008fe2000001ff00 */
[----:B------:R-:W-:Y:S02]  /*0f20*/  IMAD.MOV.U32 R3, RZ, RZ, RZ ;  /* 0x000000ffff037224 */ /* 0x000fe400078e00ff */
[----:B------:R-:W-:Y:S01]  /*0f30*/  ISETP.LT.OR P0, PT, R21, RZ, !P0 ;  /* 0x000000ff1500720c */ /* 0x000fe20004701670 */
[----:B0-----:R-:W-:-:S12]  /*0f40*/  IMAD.WIDE R4, R25, 0x4, R4 ;  /* 0x0000000419047825 */ /* 0x001fd800078e0204 */
[----:B------:R-:W-:Y:S05]  /*0f50*/  @P0 BRA `(.L_x_183) ;  /* 0x0000000000540947 */ /* 0x000fea0003800000 */
[----:B------:R-:W-:Y:S01]  /*0f60*/  CS2R R8, SRZ ;  /* 0x0000000000087805 */ /* 0x000fe2000001ff00 */
[----:B------:R-:W-:-:S07]  /*0f70*/  IMAD.MOV.U32 R3, RZ, RZ, RZ ;  /* 0x000000ffff037224 */ /* 0x000fce00078e00ff */
.L_x_184:
[----:B-1----:R-:W-:-:S04]  /*0f80*/  IMAD.WIDE.U32 R10, R8, 0x4, R28 ;  /* 0x00000004080a7825 */ /* 0x002fc800078e001c */
        /* <DEDUP_REMOVED lines=18> */
.L_x_183:
[----:B------:R-:W-:Y:S05]  /*10b0*/  BSYNC.RECONVERGENT B0 ;  /* 0x0000000000007941 */ /* 0x000fea0003800200 */
.L_x_182:
[----:B------:R-:W-:Y:S01]  /*10c0*/  ISETP.GT.AND P0, PT, R8, R21, PT ;  /* 0x000000150800720c */ /* 0x000fe20003f04270 */
[----:B------:R-:W-:Y:S01]  /*10d0*/  BSSY.RECONVERGENT B0, `(.L_x_185) ;  /* 0x000003c000007945 */ /* 0x000fe20003800200 */
[----:B------:R-:W-:-:S11]  /*10e0*/  MOV R21, R9 ;  /* 0x0000000900157202 */ /* 0x000fd60000000f00 */
[----:B------:R-:W-:Y:S05]  /*10f0*/  @P0 BRA `(.L_x_186) ;  /* 0x0000000000e40947 */ /* 0x000fea0003800000 */
[--C-:B------:R-:W-:Y:S01]  /*1100*/  IMAD.IADD R0, R19, 0x1, -R8.reuse ;  /* 0x0000000113007824 */ /* 0x100fe200078e0a08 */
[----:B------:R-:W-:Y:S01]  /*1110*/  BSSY.RECONVERGENT B1, `(.L_x_187) ;  /* 0x000001d000017945 */ /* 0x000fe20003800200 */
[--C-:B-1----:R-:W-:Y:S02]  /*1120*/  IMAD.MOV.U32 R13, RZ, RZ, R9.reuse ;  /* 0x000000ffff0d7224 */ /* 0x102fe400078e0009 */
[----:B------:R-:W-:Y:S01]  /*1130*/  IMAD.MOV.U32 R11, RZ, RZ, R8 ;  /* 0x000000ffff0b7224 */ /* 0x000fe200078e0008 */
        /* <DEDUP_REMOVED lines=8> */
[----:B------:R-:W-:-:S03]  /*11c0*/  VIADD R11, R8, 0x1 ;  /* 0x00000001080b7836 */ /* 0x000fc60000000000 */
[----:B------:R-:W-:Y:S01]  /*11d0*/  MOV R21, R13 ;  /* 0x0000000d00157202 */ /* 0x000fe20000000f00 */
[----:B--2---:R0:W-:Y:S04]  /*11e0*/  STG.E desc[UR36][R14.64], R25 ;  /* 0x000000190e007986 */ /* 0x0041e8000c101924 */
[----:B------:R-:W-:Y:S05]  /*11f0*/  @!P0 BRA `(.L_x_188) ;  /* 0x0000000000388947 */ /* 0x000fea0003800000 */
[----:B0-----:R-:W2:Y:S01]  /*1200*/  LD.E R25, desc[UR36][R6.64+0x4] ;  /* 0x0000042406197980 */ /* 0x001ea2000c101900 */
[----:B------:R-:W-:Y:S01]  /*1210*/  IMAD.WIDE.U32 R14, R13, 0x4, R4 ;  /* 0x000000040d0e7825 */ /* 0x000fe200078e0004 */
[----:B------:R-:W-:-:S03]  /*1220*/  ISETP.NE.AND P0, PT, R10, 0x2, PT ;  /* 0x000000020a00780c */ /* 0x000fc60003f05270 */
[----:B------:R-:W-:Y:S02]  /*1230*/  VIADD R21, R9, 0x2 ;  /* 0x0000000209157836 */ /* 0x000fe40000000000 */
[----:B------:R-:W-:Y:S02]  /*1240*/  VIADD R11, R8, 0x2 ;  /* 0x00000002080b7836 */ /* 0x000fe40000000000 */
        /* <DEDUP_REMOVED lines=9> */
.L_x_188:
[----:B------:R-:W-:Y:S05]  /*12e0*/  BSYNC.RECONVERGENT B1 ;  /* 0x0000000000017941 */ /* 0x000fea0003800200 */
.L_x_187:
[----:B------:R-:W-:-:S05]  /*12f0*/  IMAD.IADD R6, R8, 0x1, -R19 ;  /* 0x0000000108067824 */ /* 0x000fca00078e0a13 */
[----:B------:R-:W-:-:S13]  /*1300*/  ISETP.GT.U32.AND P0, PT, R6, -0x4, PT ;  /* 0xfffffffc0600780c */ /* 0x000fda0003f04070 */
[----:B------:R-:W-:Y:S05]  /*1310*/  @P0 BRA `(.L_x_186) ;  /* 0x00000000005c0947 */ /* 0x000fea0003800000 */
[----:B------:R-:W-:Y:S01]  /*1320*/  BSSY.RECONVERGENT B1, `(.L_x_189) ;  /* 0x0000015000017945 */ /* 0x000fe20003800200 */
.L_x_190:
        /* <DEDUP_REMOVED lines=11> */
[----:B------:R-:W-:Y:S01]  /*13e0*/  VIADD R12, R13, 0x3 ;  /* 0x000000030d0c7836 */ /* 0x000fe20000000000 */
[----:B--2---:R3:W-:Y:S04]  /*13f0*/  STG.E desc[UR36][R20.64], R10 ;  /* 0x0000000a14007986 */ /* 0x0047e8000c101924 */
[----:B------:R-:W2:Y:S01]  /*1400*/  LD.E R24, desc[UR36][R6.64+0xc] ;  /* 0x00000c2406187980 */ /* 0x000ea2000c101900 */
[----:B0-----:R-:W-:Y:S01]  /*1410*/  IMAD.WIDE.U32 R8, R12, 0x4, R4 ;  /* 0x000000040c087825 */ /* 0x001fe200078e0004 */
[----:B------:R-:W-:-:S03]  /*1420*/  IADD3 R11, PT, PT, R11, 0x4, RZ ;  /* 0x000000040b0b7810 */ /* 0x000fc60007ffe0ff */
[----:B------:R-:W-:-:S05]  /*1430*/  VIADD R13, R13, 0x4 ;  /* 0x000000040d0d7836 */ /* 0x000fca0000000000 */
[----:B------:R-:W-:Y:S01]  /*1440*/  ISETP.NE.AND P0, PT, R13, R0, PT ;  /* 0x000000000d00720c */ /* 0x000fe20003f05270 */
[----:B--2---:R3:W-:-:S12]  /*1450*/  STG.E desc[UR36][R8.64], R24 ;  /* 0x0000001808007986 */ /* 0x0047d8000c101924 */
[----:B------:R-:W-:Y:S05]  /*1460*/  @P0 BRA `(.L_x_190) ;  /* 0xfffffffc00b00947 */ /* 0x000fea000383ffff */
[----:B------:R-:W-:Y:S05]  /*1470*/  BSYNC.RECONVERGENT B1 ;  /* 0x0000000000017941 */ /* 0x000fea0003800200 */
.L_x_189:
[----:B---3--:R-:W-:-:S07]  /*1480*/  IMAD.MOV.U32 R21, RZ, RZ, R0 ;  /* 0x000000ffff157224 */ /* 0x008fce00078e0000 */
.L_x_186:
[----:B------:R-:W-:Y:S05]  /*1490*/  BSYNC.RECONVERGENT B0 ;  /* 0x0000000000007941 */ /* 0x000fea0003800200 */
.L_x_185:
[----:B------:R-:W-:Y:S01]  /*14a0*/  MOV R24, 0x38 ;  /* 0x0000003800187802 */ /* 0x000fe20000000f00 */
[----:B------:R-:W-:Y:S01]  /*14b0*/  BSSY.RECONVERGENT B0, `(.L_x_191) ;  /* 0x000000c000007945 */ /* 0x000fe20003800200 */
[----:B------:R-:W-:Y:S02]  /*14c0*/  ISETP.GE.AND P0, PT, R3, R23, PT ;  /* 0x000000170300720c */ /* 0x000fe40003f06270 */
[----:B-12---:R1:W2:Y:S11]  /*14d0*/  LDC.64 R6, c[0x4][R24] ;  /* 0x0100000018067b82 */ /* 0x0062b60000000a00 */
[----:B-1----:R-:W-:Y:S05]  /*14e0*/  @P0 BRA `(.L_x_192) ;  /* 0x0000000000200947 */ /* 0x002fea0003800000 */
.L_x_193:
[----:B-1----:R-:W-:-:S06]  /*14f0*/  IMAD.WIDE R8, R3, 0x4, R16 ;  /* 0x0000000403087825 */ /* 0x002fcc00078e0210 */
[----:B------:R-:W3:Y:S01]  /*1500*/  LD.E R9, desc[UR36][R8.64] ;  /* 0x0000002408097980 */ /* 0x000ee2000c101900 */
[----:B------:R-:W-:-:S04]  /*1510*/  IMAD.WIDE.U32 R10, R21, 0x4, R4 ;  /* 0x00000004150a7825 */ /* 0x000fc800078e0004 */
[----:B------:R-:W-:Y:S02]  /*1520*/  VIADD R3, R3, 0x1 ;  /* 0x0000000103037836 */ /* 0x000fe40000000000 */
[----:B------:R-:W-:-:S03]  /*1530*/  VIADD R21, R21, 0x1 ;  /* 0x0000000115157836 */ /* 0x000fc60000000000 */
[----:B------:R-:W-:Y:S01]  /*1540*/  ISETP.GE.AND P0, PT, R3, R23, PT ;  /* 0x000000170300720c */ /* 0x000fe20003f06270 */
[----:B---3--:R1:W-:-:S12]  /*1550*/  STG.E desc[UR36][R10.64], R9 ;  /* 0x000000090a007986 */ /* 0x0083d8000c101924 */
[----:B------:R-:W-:Y:S05]  /*1560*/  @!P0 BRA `(.L_x_193) ;  /* 0xfffffffc00e08947 */ /* 0x000fea000383ffff */
.L_x_192:
[----:B------:R-:W-:Y:S05]  /*1570*/  BSYNC.RECONVERGENT B0 ;  /* 0x0000000000007941 */ /* 0x000fea0003800200 */
.L_x_191:
[----:B------:R-:W-:Y:S02]  /*1580*/  IMAD.MOV.U32 R4, RZ, RZ, R28 ;  /* 0x000000ffff047224 */ /* 0x000fe400078e001c */
[----:B------:R-:W-:-:S07]  /*1590*/  IMAD.MOV.U32 R5, RZ, RZ, R29 ;  /* 0x000000ffff057224 */ /* 0x000fce00078e001d */
[----:B------:R-:W-:-:S07]  /*15a0*/  LEPC R20, `(.L_x_194) ;  /* 0x000000001014794e */ /* 0x000fce0000000000 */
[----:B012---:R-:W-:Y:S05]  /*15b0*/  CALL.ABS.NOINC R6 ;  /* 0x0000000006007343 */ /* 0x007fea0003c00000 */
.L_x_194:
[----:B------:R-:W0:Y:S01]  /*15c0*/  LDC.64 R24, c[0x4][R24] ;  /* 0x0100000018187b82 */ /* 0x000e220000000a00 */
[----:B------:R-:W-:Y:S01]  /*15d0*/  MOV R4, R16 ;  /* 0x0000001000047202 */ /* 0x000fe20000000f00 */
[----:B------:R-:W-:-:S07]  /*15e0*/  IMAD.MOV.U32 R5, RZ, RZ, R17 ;  /* 0x000000ffff057224 */ /* 0x000fce00078e0011 */
[----:B------:R-:W-:-:S07]  /*15f0*/  LEPC R20, `(.L_x_195) ;  /* 0x000000001014794e */ /* 0x000fce0000000000 */
[----:B0-----:R-:W-:Y:S05]  /*1600*/  CALL.ABS.NOINC R24 ;  /* 0x0000000018007343 */ /* 0x001fea0003c00000 */
.L_x_195:
[----:B------:R-:W0:Y:S01]  /*1610*/  LDCU UR4, c[0x0][0x388] ;  /* 0x00007100ff0477ac */ /* 0x000e220008000800 */
[----:B------:R-:W-:Y:S02]  /*1620*/  VIADD R2, R2, 0x1 ;  /* 0x0000000102027836 */ /* 0x000fe40000000000 */
[----:B------:R-:W-:Y:S01]  /*1630*/  IMAD.MOV.U32 R25, RZ, RZ, R22 ;  /* 0x000000ffff197224 */ /* 0x000fe200078e0016 */
[----:B0-----:R-:W-:-:S06]  /*1640*/  UIADD3 UR4, UPT, UPT, UR4, -0x1, URZ ;  /* 0xffffffff04047890 */ /* 0x001fcc000fffe0ff */
[----:B------:R-:W-:-:S13]  /*1650*/  ISETP.GE.AND P0, PT, R22, UR4, PT ;  /* 0x0000000416007c0c */ /* 0x000fda000bf06270 */
[----:B------:R-:W-:Y:S05]  /*1660*/  @!P0 BRA `(.L_x_196) ;  /* 0xffffffe800988947 */ /* 0x000fea000383ffff */
[----:B------:R-:W-:Y:S05]  /*1670*/  BSYNC.RECONVERGENT B6 ;  /* 0x0000000000067941 */ /* 0x000fea0003800200 */
.L_x_165:
[----:B------:R-:W0:Y:S01]  /*1680*/  LDCU UR4, c[0x0][0x388] ;  /* 0x00007100ff0477ac */ /* 0x000e220008000800 */
[----:B------:R-:W-:Y:S01]  /*1690*/  IMAD.MOV.U32 R19, RZ, RZ, R18 ;  /* 0x000000ffff137224 */ /* 0x000fe200078e0012 */
[----:B0-----:R-:W-:-:S13]  /*16a0*/  ISETP.GE.AND P0, PT, R18, UR4, PT ;  /* 0x0000000412007c0c */ /* 0x001fda000bf06270 */
[----:B------:R-:W-:Y:S05]  /*16b0*/  @!P0 BRA `(.L_x_197) ;  /* 0xffffffe800748947 */ /* 0x000fea000383ffff */
[----:B------:R-:W-:Y:S05]  /*16c0*/  EXIT ;  /* 0x000000000000794d */ /* 0x000fea0003800000 */
.L_x_198:
        /* <DEDUP_REMOVED lines=11> */
.L_x_205:


//--------------------- .nv.global.init           --------------------------
	.section	.nv.global.init,"aw",@progbits
.nv.global.init:
	.type		$str$1,@object
	.size		$str$1,($str$5 - $str$1)
$str$1:
        /*0000*/ 	.byte	0x73, 0x68, 0x61, 0x72, 0x65, 0x64, 0x73, 0x69, 0x7a, 0x65, 0x5f, 0x73, 0x69, 0x64, 0x65, 0x3a
        /*0010*/ 	.byte	0x20, 0x25, 0x64, 0x20, 0x2c, 0x20, 0x63, 0x75, 0x72, 0x72, 0x65, 0x6e, 0x74, 0x73, 0x69, 0x7a
        /*0020*/ 	.byte	0x65, 0x3a, 0x20, 0x25, 0x64, 0x20, 0x0a, 0x00
	.type		$str$5,@object
	.size		$str$5,($str$3 - $str$5)
$str$5:
        /*0028*/ 	.byte	0x61, 0x66, 0x74, 0x65, 0x72, 0x20, 0x3a, 0x20, 0x61, 0x72, 0x72, 0x30, 0x3a, 0x25, 0x64, 0x20
        /*0038*/ 	.byte	0x2c, 0x20, 0x61, 0x72, 0x72, 0x31, 0x3a, 0x25, 0x64, 0x20, 0x2c, 0x20, 0x61, 0x72, 0x72, 0x32
        /*0048*/ 	.byte	0x3a, 0x25, 0x64, 0x20, 0x2c, 0x20, 0x61, 0x72, 0x72, 0x33, 0x3a, 0x25, 0x64, 0x0a, 0x00
	.type		$str$3,@object
	.size		$str$3,($str$4 - $str$3)
$str$3:
        /*0057*/ 	.byte	0x62, 0x65, 0x66, 0x6f, 0x72, 0x65, 0x20, 0x3a, 0x20, 0x61, 0x72, 0x72, 0x30, 0x3a, 0x25, 0x64
        /*0067*/ 	.byte	0x20, 0x2c, 0x20, 0x61, 0x72, 0x72, 0x31, 0x3a, 0x25, 0x64, 0x20, 0x2c, 0x20, 0x61, 0x72, 0x72
        /*0077*/ 	.byte	0x32, 0x3a, 0x25, 0x64, 0x20, 0x2c, 0x20, 0x61, 0x72, 0x72, 0x33, 0x3a, 0x25, 0x64, 0x0a, 0x00
	.type		$str$4,@object
	.size		$str$4,($str$2 - $str$4)
$str$4:
        /*0087*/ 	.byte	0x6c, 0x65, 0x66, 0x74, 0x53, 0x74, 0x61, 0x72, 0x74, 0x3a, 0x20, 0x25, 0x64, 0x20, 0x2c, 0x20
        /*0097*/ 	.byte	0x72, 0x69, 0x67, 0x66, 0x68, 0x74, 0x53, 0x74, 0x61, 0x72, 0x74, 0x3a, 0x20, 0x25, 0x64, 0x20
        /*00a7*/ 	.byte	0x2c, 0x20, 0x73, 0x68, 0x61, 0x72, 0x65, 0x64, 0x53, 0x69, 0x7a, 0x65, 0x3a, 0x20, 0x25, 0x64
        /*00b7*/ 	.byte	0x0a, 0x00
	.type		$str$2,@object
	.size		$str$2,($str - $str$2)
$str$2:
        /*00b9*/ 	.byte	0x6c, 0x65, 0x66, 0x74, 0x73, 0x74, 0x61, 0x72, 0x74, 0x3a, 0x20, 0x25, 0x64, 0x20, 0x2c, 0x20
        /*00c9*/ 	.byte	0x70, 0x3a, 0x20, 0x25, 0x64, 0x20, 0x2c, 0x20, 0x6e, 0x3a, 0x20, 0x25, 0x64, 0x20, 0x2c, 0x20
        /*00d9*/ 	.byte	0x70, 0x61, 0x72, 0x74, 0x53, 0x69, 0x7a, 0x65, 0x3a, 0x20, 0x25, 0x64, 0x20, 0x2c, 0x20, 0x6e
        /*00e9*/ 	.byte	0x50, 0x61, 0x72, 0x74, 0x3a, 0x20, 0x25, 0x64, 0x20, 0x2c, 0x69, 0x64, 0x78, 0x3a, 0x20, 0x25
        /*00f9*/ 	.byte	0x64, 0x0a, 0x00
	.type		$str,@object
	.size		$str,(.L_0 - $str)
$str:
        /*00fc*/ 	.byte	0x5f, 0x6d, 0x65, 0x72, 0x67, 0x65, 0x20, 0x3a, 0x20, 0x6c, 0x65, 0x66, 0x5b, 0x30, 0x5d, 0x3a
        /*010c*/ 	.byte	0x25, 0x64, 0x20, 0x2c, 0x20, 0x6c, 0x65, 0x66, 0x74, 0x5b, 0x31, 0x5d, 0x3a, 0x25, 0x64, 0x2c
        /*011c*/ 	.byte	0x20, 0x61, 0x72, 0x72, 0x5b, 0x30, 0x5d, 0x3a, 0x25, 0x64, 0x20, 0x2c, 0x20, 0x72, 0x69, 0x67
        /*012c*/ 	.byte	0x68, 0x74, 0x5b, 0x30, 0x5d, 0x3a, 0x25, 0x64, 0x20, 0x2c, 0x72, 0x69, 0x67, 0x68, 0x74, 0x5b
        /*013c*/ 	.byte	0x31, 0x5d, 0x3a, 0x25, 0x64, 0x2c, 0x20, 0x61, 0x72, 0x72, 0x5b, 0x31, 0x5d, 0x3a, 0x25, 0x64
        /*014c*/ 	.byte	0x0a, 0x00
.L_0:


//--------------------- .nv.shared._Z26mergeSortWithSharedMemmoryPii --------------------------
	.section	.nv.shared._Z26mergeSortWithSharedMemmoryPii,"aw",@nobits
	.sectionflags	@""
	.align	16
	.zero		1024


//--------------------- .nv.shared.reserved.0     --------------------------
	.section	.nv.shared.reserved.0,"aw",@nobits
	.weak		__nv_reservedSMEM_offset_0_alias
	.size		__nv_reservedSMEM_offset_0_alias, 0, 64
	.other		__nv_reservedSMEM_offset_0_alias,@"STO_CUDA_RESERVED_SHARED STV_DEFAULT"
__nv_reservedSMEM_offset_0_alias:
	.zero		0
	.zero		64


//--------------------- .nv.shared._Z19mergeSortWithBlocksPii --------------------------
	.section	.nv.shared._Z19mergeSortWithBlocksPii,"aw",@nobits
	.sectionflags	@""
	.align	16
	.zero		1024


//--------------------- .nv.shared._Z29mergeSortWithBlocksAndThreadsPii --------------------------
	.section	.nv.shared._Z29mergeSortWithBlocksAndThreadsPii,"aw",@nobits
	.sectionflags	@""
	.align	16
	.zero		1024


//--------------------- .nv.shared._Z44mergeSortWithThreadsAndBlocks_limited_sharedPii --------------------------
	.section	.nv.shared._Z44mergeSortWithThreadsAndBlocks_limited_sharedPii,"aw",@nobits
	.sectionflags	@""
	.align	16
.nv.shared._Z44mergeSortWithThreadsAndBlocks_limited_sharedPii:
	.zero		1040


//--------------------- .nv.shared._Z37mergeSortWithThreadsAndBlocks_limitedPii --------------------------
	.section	.nv.shared._Z37mergeSortWithThreadsAndBlocks_limitedPii,"aw",@nobits
	.sectionflags	@""
	.align	16
	.zero		1024


//--------------------- .nv.shared._Z20mergeSortWithThreadsPii --------------------------
	.section	.nv.shared._Z20mergeSortWithThreadsPii,"aw",@nobits
	.sectionflags	@""
	.align	16
	.zero		1024


//--------------------- .nv.shared._Z9mergeSortPii --------------------------
	.section	.nv.shared._Z9mergeSortPii,"aw",@nobits
	.sectionflags	@""
	.align	16
	.zero		1024


//--------------------- .nv.constant0._Z26mergeSortWithSharedMemmoryPii --------------------------
	.section	.nv.constant0._Z26mergeSortWithSharedMemmoryPii,"a",@progbits
	.sectionflags	@""
	.align	4
.nv.constant0._Z26mergeSortWithSharedMemmoryPii:
	.zero		908


//--------------------- .nv.constant0._Z19mergeSortWithBlocksPii --------------------------
	.section	.nv.constant0._Z19mergeSortWithBlocksPii,"a",@progbits
	.sectionflags	@""
	.align	4
.nv.constant0._Z19mergeSortWithBlocksPii:
	.zero		908


//--------------------- .nv.constant0._Z29mergeSortWithBlocksAndThreadsPii --------------------------
	.section	.nv.constant0._Z29mergeSortWithBlocksAndThreadsPii,"a",@progbits
	.sectionflags	@""
	.align	4
.nv.constant0._Z29mergeSortWithBlocksAndThreadsPii:
	.zero		908


//--------------------- .nv.constant0._Z44mergeSortWithThreadsAndBlocks_limited_sharedPii --------------------------
	.section	.nv.constant0._Z44mergeSortWithThreadsAndBlocks_limited_sharedPii,"a",@progbits
	.sectionflags	@""
	.align	4
.nv.constant0._Z44mergeSortWithThreadsAndBlocks_limited_sharedPii:
	.zero		908


//--------------------- .nv.constant0._Z37mergeSortWithThreadsAndBlocks_limitedPii --------------------------
	.section	.nv.constant0._Z37mergeSortWithThreadsAndBlocks_limitedPii,"a",@progbits
	.sectionflags	@""
	.align	4
.nv.constant0._Z37mergeSortWithThreadsAndBlocks_limitedPii:
	.zero		908


//--------------------- .nv.constant0._Z20mergeSortWithThreadsPii --------------------------
	.section	.nv.constant0._Z20mergeSortWithThreadsPii,"a",@progbits
	.sectionflags	@""
	.align	4
.nv.constant0._Z20mergeSortWithThreadsPii:
	.zero		908


//--------------------- .nv.constant0._Z9mergeSortPii --------------------------
	.section	.nv.constant0._Z9mergeSortPii,"a",@progbits
	.sectionflags	@""
	.align	4
.nv.constant0._Z9mergeSortPii:
	.zero		908


//--------------------- SYMBOLS --------------------------

	.type		.nv.reservedSmem.offset0,@object
	.size		.nv.reservedSmem.offset0,0x4
	.type		.nv.reservedSmem.cap,@object
	.size		.nv.reservedSmem.cap,0x4
	.type		malloc,@function
	.type		free,@function
	.type		vprintf,@function
